// auto-generated by cutlass_sweep.gemm — config: {"arch": "sm_100", "cluster_m": 1, "cluster_n": 1, "dtype": "tf32", "dtype_b": "tf32", "layout": "tt", "stages": 0, "tile_k": 128, "tile_m": 64, "tile_n": 128}
#include "cutlass/cutlass.h"
#include "cutlass/gemm/collective/collective_builder.hpp"
#include "cutlass/gemm/device/gemm_universal_adapter.h"
#include "cutlass/gemm/kernel/gemm_universal.hpp"
#include "cutlass/epilogue/collective/collective_builder.hpp"

using ElemA = cutlass::tfloat32_t;
using ElemB = cutlass::tfloat32_t;
using ElemCD = cutlass::tfloat32_t;
using Acc  = float;
using TileShape    = cute::Shape<cute::_64, cute::_128, cute::_128>;
using ClusterShape = cute::Shape<cute::_1, cute::_1, cute::_1>;

using CollectiveEpilogue = typename cutlass::epilogue::collective::CollectiveBuilder<
    cutlass::arch::Sm100, cutlass::arch::OpClassTensorOp,
    TileShape, ClusterShape,
    cutlass::epilogue::collective::EpilogueTileAuto,
    Acc, Acc,
    ElemCD, cutlass::layout::RowMajor, 128 / cutlass::sizeof_bits<ElemCD>::value,
    ElemCD, cutlass::layout::RowMajor, 128 / cutlass::sizeof_bits<ElemCD>::value,
    cutlass::epilogue::collective::EpilogueScheduleAuto
  >::CollectiveOp;

using CollectiveMainloop = typename cutlass::gemm::collective::CollectiveBuilder<
    cutlass::arch::Sm100, cutlass::arch::OpClassTensorOp,
    ElemA, cutlass::layout::ColumnMajor, 128 / cutlass::sizeof_bits<ElemA>::value,
    ElemB, cutlass::layout::ColumnMajor, 128 / cutlass::sizeof_bits<ElemB>::value,
    Acc,
    TileShape, ClusterShape,
    cutlass::gemm::collective::StageCountAutoCarveout<static_cast<int>(sizeof(typename CollectiveEpilogue::SharedStorage))>,
    cutlass::gemm::collective::KernelScheduleAuto
  >::CollectiveOp;

using GemmKernel = cutlass::gemm::kernel::GemmUniversal<
    cute::Shape<int,int,int,int>,
    CollectiveMainloop,
    CollectiveEpilogue
>;
using Gemm = cutlass::gemm::device::GemmUniversalAdapter<GemmKernel>;

// Force the device kernel symbol into the cubin without needing a host main.
auto* _anchor = &cutlass::device_kernel<GemmKernel>;


// ===== COMPILED SASS (sm_100a) =====

	.target	sm_100a

	.elftype	@"ET_EXEC"


//--------------------- .note.nv.tkinfo           --------------------------
	.section	.note.nv.tkinfo,"",@"SHT_NOTE"
	.sectionflags	@"SHF_NOTE_NV_TKINFO"
	.tkinfo
        /*0018*/ 	.word	0x00000002
        /*0030*/ 	.string	""
        /*0030*/ 	.string	"ptxas"
        /*0030*/ 	.string	"Cuda compilation tools, release 13.0, V13.0.88"
        /*0030*/ 	.string	"Build cuda_13.0.r13.0/compiler.36424714_0"
        /*0030*/ 	.string	"-arch sm_100a -m 64 "



//--------------------- .note.nv.cuinfo           --------------------------
	.section	.note.nv.cuinfo,"",@"SHT_NOTE"
	.sectionflags	@"SHF_NOTE_NV_CUINFO"
        /*0018*/ 	.short	0x0002
        /*001a*/ 	.short	0x0064
        /*001c*/ 	.short	0x0082
	.zero		2


//--------------------- .nv.info                  --------------------------
	.section	.nv.info,"",@"SHT_CUDA_INFO"
	.align	4


	//----- nvinfo : EIATTR_REGCOUNT
	.align		4
        /*0000*/ 	.byte	0x04, 0x2f
        /*0002*/ 	.short	(.L_19 - .L_18)
	.align		4
.L_18:
        /*0004*/ 	.word	index@(_ZN7cutlass13device_kernelINS_4gemm6kernel13GemmUniversalIN4cute5tupleIJiiiiEEENS1_10collective13CollectiveMmaINS1_35MainloopSm100TmaUmmaWarpSpecializedILi2ELi2ELi4ENS5_IJNS4_1CILi1EEESB_SB_EEEEENS5_IJNSA_ILi64EEENSA_ILi128EEESF_EEENS_10tfloat32_tENS5_IJSB_llEEESH_NS5_IJlSB_lEEENS4_8TiledMMAINS4_8MMA_AtomIJNS4_17SM100_MMA_TF32_SSISH_SH_fLi64ELi128ELNS4_4UMMA5MajorE1ELSO_0ELNSN_7ScaleInE0ELSP_0EEEEEENS4_6LayoutISC_NS5_IJNSA_ILi0EEEST_ST_EEEEENS5_IJNS4_10UnderscoreESW_SW_EEEEENS4_13SM90_TMA_LOADENS4_14ComposedLayoutINS4_7SwizzleILi2ELi5ELi2EEENS4_18smem_ptr_flag_bitsILi32EEENSS_INS5_IJNSA_ILi32EEENSA_ILi4EEEEEENS5_IJSB_S15_EEEEEEEvNS4_8identityESZ_NS10_INS11_ILi3ELi4ELi3EEES14_NSS_INS5_IJNSA_ILi8EEES15_EEENS5_IJS15_SB_EEEEEEEvS1B_EENS_8epilogue10collective18CollectiveEpilogueINS1J_23Sm100TmaWarpSpecializedILi4ELi2ELi16ELb1ELb0EEEJSG_NS5_IJNSS_ISE_SB_EENSS_IS15_SB_EEEEESH_SJ_SH_SJ_NS1J_6fusion15FusionCallbacksIS1N_NS1R_17LinearCombinationISH_fSH_fLNS_15FloatRoundStyleE2EEESG_S1Q_JEEENS4_5SM1004TMEM4LOAD26SM100_TMEM_LOAD_16dp128b8xESZ_S1H_NS4_17SM75_U32x4_LDSM_NENS4_14SM90_TMA_STOREES1H_NS4_17SM90_U32x4_STSM_NENS4_39AutoVectorizingCopyWithAssumedAlignmentILi128EEEEEEvvEEEEvNT_6ParamsE)
        /*0008*/ 	.word	0x0000005e


	//----- nvinfo : EIATTR_FRAME_SIZE
	.align		4
.L_19:
        /*000c*/ 	.byte	0x04, 0x11
        /*000e*/ 	.short	(.L_21 - .L_20)
	.align		4
.L_20:
        /*0010*/ 	.word	index@($__internal_2_$__cuda_sm10x_tcgen05_guardrail_trap_unallocated_columns_being_dealloced)
        /*0014*/ 	.word	0x00000000


	//----- nvinfo : EIATTR_FRAME_SIZE
	.align		4
.L_21:
        /*0018*/ 	.byte	0x04, 0x11
        /*001a*/ 	.short	(.L_23 - .L_22)
	.align		4
.L_22:
        /*001c*/ 	.word	index@($__internal_1_$__cuda_sm10x_tcgen05_guardrail_trap_phase_invalid_during_alloc)
        /*0020*/ 	.word	0x00000000


	//----- nvinfo : EIATTR_FRAME_SIZE
	.align		4
.L_23:
        /*0024*/ 	.byte	0x04, 0x11
        /*0026*/ 	.short	(.L_25 - .L_24)
	.align		4
.L_24:
        /*0028*/ 	.word	index@($__internal_0_$__cuda_sm10x_tcgen05_guardrail_trap_col_being_dealloced_not_returned_by_alloc)
        /*002c*/ 	.word	0x00000000


	//----- nvinfo : EIATTR_FRAME_SIZE
	.align		4
.L_25:
        /*0030*/ 	.byte	0x04, 0x11
        /*0032*/ 	.short	(.L_27 - .L_26)
	.align		4
.L_26:
        /*0034*/ 	.word	index@(_ZN7cutlass13device_kernelINS_4gemm6kernel13GemmUniversalIN4cute5tupleIJiiiiEEENS1_10collective13CollectiveMmaINS1_35MainloopSm100TmaUmmaWarpSpecializedILi2ELi2ELi4ENS5_IJNS4_1CILi1EEESB_SB_EEEEENS5_IJNSA_ILi64EEENSA_ILi128EEESF_EEENS_10tfloat32_tENS5_IJSB_llEEESH_NS5_IJlSB_lEEENS4_8TiledMMAINS4_8MMA_AtomIJNS4_17SM100_MMA_TF32_SSISH_SH_fLi64ELi128ELNS4_4UMMA5MajorE1ELSO_0ELNSN_7ScaleInE0ELSP_0EEEEEENS4_6LayoutISC_NS5_IJNSA_ILi0EEEST_ST_EEEEENS5_IJNS4_10UnderscoreESW_SW_EEEEENS4_13SM90_TMA_LOADENS4_14ComposedLayoutINS4_7SwizzleILi2ELi5ELi2EEENS4_18smem_ptr_flag_bitsILi32EEENSS_INS5_IJNSA_ILi32EEENSA_ILi4EEEEEENS5_IJSB_S15_EEEEEEEvNS4_8identityESZ_NS10_INS11_ILi3ELi4ELi3EEES14_NSS_INS5_IJNSA_ILi8EEES15_EEENS5_IJS15_SB_EEEEEEEvS1B_EENS_8epilogue10collective18CollectiveEpilogueINS1J_23Sm100TmaWarpSpecializedILi4ELi2ELi16ELb1ELb0EEEJSG_NS5_IJNSS_ISE_SB_EENSS_IS15_SB_EEEEESH_SJ_SH_SJ_NS1J_6fusion15FusionCallbacksIS1N_NS1R_17LinearCombinationISH_fSH_fLNS_15FloatRoundStyleE2EEESG_S1Q_JEEENS4_5SM1004TMEM4LOAD26SM100_TMEM_LOAD_16dp128b8xESZ_S1H_NS4_17SM75_U32x4_LDSM_NENS4_14SM90_TMA_STOREES1H_NS4_17SM90_U32x4_STSM_NENS4_39AutoVectorizingCopyWithAssumedAlignmentILi128EEEEEEvvEEEEvNT_6ParamsE)
        /*0038*/ 	.word	0x00000000


	//----- nvinfo : EIATTR_MIN_STACK_SIZE
	.align		4
.L_27:
        /*003c*/ 	.byte	0x04, 0x12
        /*003e*/ 	.short	(.L_29 - .L_28)
	.align		4
.L_28:
        /*0040*/ 	.word	index@(_ZN7cutlass13device_kernelINS_4gemm6kernel13GemmUniversalIN4cute5tupleIJiiiiEEENS1_10collective13CollectiveMmaINS1_35MainloopSm100TmaUmmaWarpSpecializedILi2ELi2ELi4ENS5_IJNS4_1CILi1EEESB_SB_EEEEENS5_IJNSA_ILi64EEENSA_ILi128EEESF_EEENS_10tfloat32_tENS5_IJSB_llEEESH_NS5_IJlSB_lEEENS4_8TiledMMAINS4_8MMA_AtomIJNS4_17SM100_MMA_TF32_SSISH_SH_fLi64ELi128ELNS4_4UMMA5MajorE1ELSO_0ELNSN_7ScaleInE0ELSP_0EEEEEENS4_6LayoutISC_NS5_IJNSA_ILi0EEEST_ST_EEEEENS5_IJNS4_10UnderscoreESW_SW_EEEEENS4_13SM90_TMA_LOADENS4_14ComposedLayoutINS4_7SwizzleILi2ELi5ELi2EEENS4_18smem_ptr_flag_bitsILi32EEENSS_INS5_IJNSA_ILi32EEENSA_ILi4EEEEEENS5_IJSB_S15_EEEEEEEvNS4_8identityESZ_NS10_INS11_ILi3ELi4ELi3EEES14_NSS_INS5_IJNSA_ILi8EEES15_EEENS5_IJS15_SB_EEEEEEEvS1B_EENS_8epilogue10collective18CollectiveEpilogueINS1J_23Sm100TmaWarpSpecializedILi4ELi2ELi16ELb1ELb0EEEJSG_NS5_IJNSS_ISE_SB_EENSS_IS15_SB_EEEEESH_SJ_SH_SJ_NS1J_6fusion15FusionCallbacksIS1N_NS1R_17LinearCombinationISH_fSH_fLNS_15FloatRoundStyleE2EEESG_S1Q_JEEENS4_5SM1004TMEM4LOAD26SM100_TMEM_LOAD_16dp128b8xESZ_S1H_NS4_17SM75_U32x4_LDSM_NENS4_14SM90_TMA_STOREES1H_NS4_17SM90_U32x4_STSM_NENS4_39AutoVectorizingCopyWithAssumedAlignmentILi128EEEEEEvvEEEEvNT_6ParamsE)
        /*0044*/ 	.word	0x00000000
.L_29:


//--------------------- .nv.compat                --------------------------
	.section	.nv.compat,"",@"SHT_CUDA_COMPAT_INFO"
	.align	4
        /*0000*/ 	.byte	0x02, 0x09, 0x01, 0x00, 0x02, 0x02, 0x02, 0x00, 0x02, 0x05, 0x05, 0x00, 0x03, 0x07, 0x01, 0x01
        /*0010*/ 	.byte	0x02, 0x03, 0x01, 0x00, 0x02, 0x06, 0x01, 0x00, 0x04, 0x0b, 0x08, 0x00, 0x09, 0x00, 0x00, 0x00
        /*0020*/ 	.byte	0x00, 0x00, 0x00, 0x00


//--------------------- .nv.info._ZN7cutlass13device_kernelINS_4gemm6kernel13GemmUniversalIN4cute5tupleIJiiiiEEENS1_10collective13CollectiveMmaINS1_35MainloopSm100TmaUmmaWarpSpecializedILi2ELi2ELi4ENS5_IJNS4_1CILi1EEESB_SB_EEEEENS5_IJNSA_ILi64EEENSA_ILi128EEESF_EEENS_10tfloat32_tENS5_IJSB_llEEESH_NS5_IJlSB_lEEENS4_8TiledMMAINS4_8MMA_AtomIJNS4_17SM100_MMA_TF32_SSISH_SH_fLi64ELi128ELNS4_4UMMA5MajorE1ELSO_0ELNSN_7ScaleInE0ELSP_0EEEEEENS4_6LayoutISC_NS5_IJNSA_ILi0EEEST_ST_EEEEENS5_IJNS4_10UnderscoreESW_SW_EEEEENS4_13SM90_TMA_LOADENS4_14ComposedLayoutINS4_7SwizzleILi2ELi5ELi2EEENS4_18smem_ptr_flag_bitsILi32EEENSS_INS5_IJNSA_ILi32EEENSA_ILi4EEEEEENS5_IJSB_S15_EEEEEEEvNS4_8identityESZ_NS10_INS11_ILi3ELi4ELi3EEES14_NSS_INS5_IJNSA_ILi8EEES15_EEENS5_IJS15_SB_EEEEEEEvS1B_EENS_8epilogue10collective18CollectiveEpilogueINS1J_23Sm100TmaWarpSpecializedILi4ELi2ELi16ELb1ELb0EEEJSG_NS5_IJNSS_ISE_SB_EENSS_IS15_SB_EEEEESH_SJ_SH_SJ_NS1J_6fusion15FusionCallbacksIS1N_NS1R_17LinearCombinationISH_fSH_fLNS_15FloatRoundStyleE2EEESG_S1Q_JEEENS4_5SM1004TMEM4LOAD26SM100_TMEM_LOAD_16dp128b8xESZ_S1H_NS4_17SM75_U32x4_LDSM_NENS4_14SM90_TMA_STOREES1H_NS4_17SM90_U32x4_STSM_NENS4_39AutoVectorizingCopyWithAssumedAlignmentILi128EEEEEEvvEEEEvNT_6ParamsE --------------------------
	.section	.nv.info._ZN7cutlass13device_kernelINS_4gemm6kernel13GemmUniversalIN4cute5tupleIJiiiiEEENS1_10collective13CollectiveMmaINS1_35MainloopSm100TmaUmmaWarpSpecializedILi2ELi2ELi4ENS5_IJNS4_1CILi1EEESB_SB_EEEEENS5_IJNSA_ILi64EEENSA_ILi128EEESF_EEENS_10tfloat32_tENS5_IJSB_llEEESH_NS5_IJlSB_lEEENS4_8TiledMMAINS4_8MMA_AtomIJNS4_17SM100_MMA_TF32_SSISH_SH_fLi64ELi128ELNS4_4UMMA5MajorE1ELSO_0ELNSN_7ScaleInE0ELSP_0EEEEEENS4_6LayoutISC_NS5_IJNSA_ILi0EEEST_ST_EEEEENS5_IJNS4_10UnderscoreESW_SW_EEEEENS4_13SM90_TMA_LOADENS4_14ComposedLayoutINS4_7SwizzleILi2ELi5ELi2EEENS4_18smem_ptr_flag_bitsILi32EEENSS_INS5_IJNSA_ILi32EEENSA_ILi4EEEEEENS5_IJSB_S15_EEEEEEEvNS4_8identityESZ_NS10_INS11_ILi3ELi4ELi3EEES14_NSS_INS5_IJNSA_ILi8EEES15_EEENS5_IJS15_SB_EEEEEEEvS1B_EENS_8epilogue10collective18CollectiveEpilogueINS1J_23Sm100TmaWarpSpecializedILi4ELi2ELi16ELb1ELb0EEEJSG_NS5_IJNSS_ISE_SB_EENSS_IS15_SB_EEEEESH_SJ_SH_SJ_NS1J_6fusion15FusionCallbacksIS1N_NS1R_17LinearCombinationISH_fSH_fLNS_15FloatRoundStyleE2EEESG_S1Q_JEEENS4_5SM1004TMEM4LOAD26SM100_TMEM_LOAD_16dp128b8xESZ_S1H_NS4_17SM75_U32x4_LDSM_NENS4_14SM90_TMA_STOREES1H_NS4_17SM90_U32x4_STSM_NENS4_39AutoVectorizingCopyWithAssumedAlignmentILi128EEEEEEvvEEEEvNT_6ParamsE,"",@"SHT_CUDA_INFO"
	.sectionflags	@""
	.align	4


	//----- nvinfo : EIATTR_CUDA_API_VERSION
	.align		4
        /*0000*/ 	.byte	0x04, 0x37
        /*0002*/ 	.short	(.L_31 - .L_30)
.L_30:
        /*0004*/ 	.word	0x00000082


	//----- nvinfo : EIATTR_KPARAM_INFO
	.align		4
.L_31:
        /*0008*/ 	.byte	0x04, 0x17
        /*000a*/ 	.short	(.L_33 - .L_32)
.L_32:
        /*000c*/ 	.word	0x00000000
        /*0010*/ 	.short	0x0000
        /*0012*/ 	.short	0x0000
        /*0014*/ 	.byte	0x00, 0xf0, 0x01, 0x20


	//----- nvinfo : EIATTR_AT_ENTRY_FRAGMENTS
	.align		4
.L_33:
        /*0018*/ 	.byte	0x04, 0x4f
        /*001a*/ 	.short	(.L_35 - .L_34)


	//   ....[0]....
.L_34:
        /*001c*/ 	.word	0x00000006


	//----- nvinfo : EIATTR_RESERVED_SMEM_USED
	.align		4
.L_35:
        /*0020*/ 	.byte	0x01, 0x41
	.zero		2


	//----- nvinfo : EIATTR_SPARSE_MMA_MASK
	.align		4
        /*0024*/ 	.byte	0x03, 0x50
        /*0026*/ 	.short	0x0000


	//----- nvinfo : EIATTR_TCGEN05_1CTA_USED
	.align		4
        /*0028*/ 	.byte	0x01, 0x51
	.zero		2


	//----- nvinfo : EIATTR_MAXREG_COUNT
	.align		4
        /*002c*/ 	.byte	0x03, 0x1b
        /*002e*/ 	.short	0x00ff


	//----- nvinfo : EIATTR_NUM_BARRIERS
	.align		4
        /*0030*/ 	.byte	0x02, 0x4c
        /*0032*/ 	.byte	0x07
	.zero		1


	//----- nvinfo : EIATTR_EXTERNS
	.align		4
        /*0034*/ 	.byte	0x04, 0x0f
        /*0036*/ 	.short	(.L_37 - .L_36)


	//   ....[0]....
	.align		4
.L_36:
        /*0038*/ 	.word	index@(__assertfail)


	//----- nvinfo : EIATTR_MERCURY_ISA_VERSION
	.align		4
.L_37:
        /*003c*/ 	.byte	0x03, 0x5f
        /*003e*/ 	.short	0x0101


	//----- nvinfo : EIATTR_INT_WARP_WIDE_INSTR_OFFSETS
	.align		4
        /*0040*/ 	.byte	0x04, 0x31
        /*0042*/ 	.short	(.L_39 - .L_38)


	//   ....[0]....
.L_38:
        /*0044*/ 	.word	0x00002120


	//   ....[1]....
        /*0048*/ 	.word	0x00003f50


	//   ....[2]....
        /*004c*/ 	.word	0x00003f80


	//   ....[3]....
        /*0050*/ 	.word	0x00003fa0


	//   ....[4]....
        /*0054*/ 	.word	0x000048d0


	//   ....[5]....
        /*0058*/ 	.word	0x00004930


	//   ....[6]....
        /*005c*/ 	.word	0x00004a20


	//   ....[7]....
        /*0060*/ 	.word	0x00004a90


	//   ....[8]....
        /*0064*/ 	.word	0x00004ba0


	//   ....[9]....
        /*0068*/ 	.word	0x00004c30


	//   ....[10]....
        /*006c*/ 	.word	0x00004e00


	//   ....[11]....
        /*0070*/ 	.word	0x00004eb0


	//----- nvinfo : EIATTR_COOP_GROUP_MASK_REGIDS
	.align		4
.L_39:
        /*0074*/ 	.byte	0x04, 0x29
        /*0076*/ 	.short	(.L_41 - .L_40)


	//   ....[0]....
.L_40:
        /*0078*/ 	.word	0xffffffff


	//   ....[1]....
        /*007c*/ 	.word	0xffffffff


	//   ....[2]....
        /*0080*/ 	.word	0xffffffff


	//   ....[3]....
        /*0084*/ 	.word	0xffffffff


	//   ....[4]....
        /*0088*/ 	.word	0xffffffff


	//   ....[5]....
        /*008c*/ 	.word	0xffffffff


	//   ....[6]....
        /*0090*/ 	.word	0xffffffff


	//   ....[7]....
        /*0094*/ 	.word	0xffffffff


	//   ....[8]....
        /*0098*/ 	.word	0xffffffff


	//   ....[9]....
        /*009c*/ 	.word	0xffffffff


	//   ....[10]....
        /*00a0*/ 	.word	0xffffffff


	//   ....[11]....
        /*00a4*/ 	.word	0xffffffff


	//   ....[12]....
        /*00a8*/ 	.word	0xffffffff


	//----- nvinfo : EIATTR_COOP_GROUP_INSTR_OFFSETS
	.align		4
.L_41:
        /*00ac*/ 	.byte	0x04, 0x28
        /*00ae*/ 	.short	(.L_43 - .L_42)


	//   ....[0]....
.L_42:
        /*00b0*/ 	.word	0x00000090


	//   ....[1]....
        /*00b4*/ 	.word	0x000004d0


	//   ....[2]....
        /*00b8*/ 	.word	0x00000600


	//   ....[3]....
        /*00bc*/ 	.word	0x000007a0


	//   ....[4]....
        /*00c0*/ 	.word	0x000008a0


	//   ....[5]....
        /*00c4*/ 	.word	0x00000a10


	//   ....[6]....
        /*00c8*/ 	.word	0x00000bb0


	//   ....[7]....
        /*00cc*/ 	.word	0x00002000


	//   ....[8]....
        /*00d0*/ 	.word	0x00002cc0


	//   ....[9]....
        /*00d4*/ 	.word	0x00002ed0


	//   ....[10]....
        /*00d8*/ 	.word	0x00002f00


	//   ....[11]....
        /*00dc*/ 	.word	0x00003e20


	//   ....[12]....
        /*00e0*/ 	.word	0x00004060


	//----- nvinfo : EIATTR_VRC_CTA_INIT_COUNT
	.align		4
.L_43:
        /*00e4*/ 	.byte	0x02, 0x4a
        /*00e6*/ 	.byte	0x80
	.zero		1


	//----- nvinfo : EIATTR_SYSCALL_OFFSETS
	.align		4
        /*00e8*/ 	.byte	0x04, 0x46
        /*00ea*/ 	.short	(.L_45 - .L_44)


	//   ....[0]....
.L_44:
        /*00ec*/ 	.word	0x00005a20


	//   ....[1]....
        /*00f0*/ 	.word	0x00005b10


	//   ....[2]....
        /*00f4*/ 	.word	0x00006340


	//   ....[3]....
        /*00f8*/ 	.word	0x00006d00


	//   ....[4]....
        /*00fc*/ 	.word	0x00007660


	//   ....[5]....
        /*0100*/ 	.word	0x00007fc0


	//----- nvinfo : EIATTR_MBARRIER_INSTR_OFFSETS
	.align		4
.L_45:
        /*0104*/ 	.byte	0x04, 0x39
        /*0106*/ 	.short	(.L_47 - .L_46)


	//   ....[0]....
.L_46:
        /*0108*/ 	.word	0x000005b0
        /*010c*/ 	.word	0x000000ff
        /*0110*/ 	.word	0x00000000
        /*0114*/ 	.short	0x0100
        /*0116*/ 	.byte	0x04
	.zero		1


	//   ....[1]....
        /*0118*/ 	.word	0x000005c0
        /*011c*/ 	.word	0x000000ff
        /*0120*/ 	.word	0x00000010
        /*0124*/ 	.short	0x0100
        /*0126*/ 	.byte	0x04
	.zero		1


	//   ....[2]....
        /*0128*/ 	.word	0x000005d0
        /*012c*/ 	.word	0x000000ff
        /*0130*/ 	.word	0x00000008
        /*0134*/ 	.short	0x0100
        /*0136*/ 	.byte	0x04
	.zero		1


	//   ....[3]....
        /*0138*/ 	.word	0x000005e0
        /*013c*/ 	.word	0x000000ff
        /*0140*/ 	.word	0x00000018
        /*0144*/ 	.short	0x0100
        /*0146*/ 	.byte	0x04
	.zero		1


	//   ....[4]....
        /*0148*/ 	.word	0x00000710
        /*014c*/ 	.word	0x000000ff
        /*0150*/ 	.word	0x00000020
        /*0154*/ 	.short	0x0100
        /*0156*/ 	.byte	0x04
	.zero		1


	//   ....[5]....
        /*0158*/ 	.word	0x00000720
        /*015c*/ 	.word	0x000000ff
        /*0160*/ 	.word	0x00000040
        /*0164*/ 	.short	0x0100
        /*0166*/ 	.byte	0x04
	.zero		1


	//   ....[6]....
        /*0168*/ 	.word	0x00000730
        /*016c*/ 	.word	0x000000ff
        /*0170*/ 	.word	0x00000028
        /*0174*/ 	.short	0x0100
        /*0176*/ 	.byte	0x04
	.zero		1


	//   ....[7]....
        /*0178*/ 	.word	0x00000740
        /*017c*/ 	.word	0x000000ff
        /*0180*/ 	.word	0x00000048
        /*0184*/ 	.short	0x0100
        /*0186*/ 	.byte	0x04
	.zero		1


	//   ....[8]....
        /*0188*/ 	.word	0x00000750
        /*018c*/ 	.word	0x000000ff
        /*0190*/ 	.word	0x00000030
        /*0194*/ 	.short	0x0100
        /*0196*/ 	.byte	0x04
	.zero		1


	//   ....[9]....
        /*0198*/ 	.word	0x00000760
        /*019c*/ 	.word	0x000000ff
        /*01a0*/ 	.word	0x00000050
        /*01a4*/ 	.short	0x0100
        /*01a6*/ 	.byte	0x04
	.zero		1


	//   ....[10]....
        /*01a8*/ 	.word	0x00000770
        /*01ac*/ 	.word	0x000000ff
        /*01b0*/ 	.word	0x00000038
        /*01b4*/ 	.short	0x0100
        /*01b6*/ 	.byte	0x04
	.zero		1


	//   ....[11]....
        /*01b8*/ 	.word	0x00000780
        /*01bc*/ 	.word	0x000000ff
        /*01c0*/ 	.word	0x00000058
        /*01c4*/ 	.short	0x0100
        /*01c6*/ 	.byte	0x04
	.zero		1


	//   ....[12]....
        /*01c8*/ 	.word	0x00000870
        /*01cc*/ 	.word	0x000000ff
        /*01d0*/ 	.word	0x00000060
        /*01d4*/ 	.short	0x0100
        /*01d6*/ 	.byte	0x06
	.zero		1


	//   ....[13]....
        /*01d8*/ 	.word	0x00000880
        /*01dc*/ 	.word	0x000000ff
        /*01e0*/ 	.word	0x00000068
        /*01e4*/ 	.short	0x0100
        /*01e6*/ 	.byte	0x06
	.zero		1


	//   ....[14]....
        /*01e8*/ 	.word	0x000009c0
        /*01ec*/ 	.word	0x000000ff
        /*01f0*/ 	.word	0x00000070
        /*01f4*/ 	.short	0x0100
        /*01f6*/ 	.byte	0x06
	.zero		1


	//   ....[15]....
        /*01f8*/ 	.word	0x000009d0
        /*01fc*/ 	.word	0x000000ff
        /*0200*/ 	.word	0x00000080
        /*0204*/ 	.short	0x0100
        /*0206*/ 	.byte	0x06
	.zero		1


	//   ....[16]....
        /*0208*/ 	.word	0x000009e0
        /*020c*/ 	.word	0x000000ff
        /*0210*/ 	.word	0x00000078
        /*0214*/ 	.short	0x0100
        /*0216*/ 	.byte	0x06
	.zero		1


	//   ....[17]....
        /*0218*/ 	.word	0x000009f0
        /*021c*/ 	.word	0x000000ff
        /*0220*/ 	.word	0x00000088
        /*0224*/ 	.short	0x0100
        /*0226*/ 	.byte	0x06
	.zero		1


	//   ....[18]....
        /*0228*/ 	.word	0x00000b20
        /*022c*/ 	.word	0x000000ff
        /*0230*/ 	.word	0x00000090
        /*0234*/ 	.short	0x0100
        /*0236*/ 	.byte	0x04
	.zero		1


	//   ....[19]....
        /*0238*/ 	.word	0x00000b30
        /*023c*/ 	.word	0x000000ff
        /*0240*/ 	.word	0x000000b0
        /*0244*/ 	.short	0x0100
        /*0246*/ 	.byte	0x04
	.zero		1


	//   ....[20]....
        /*0248*/ 	.word	0x00000b40
        /*024c*/ 	.word	0x000000ff
        /*0250*/ 	.word	0x00000098
        /*0254*/ 	.short	0x0100
        /*0256*/ 	.byte	0x04
	.zero		1


	//   ....[21]....
        /*0258*/ 	.word	0x00000b50
        /*025c*/ 	.word	0x000000ff
        /*0260*/ 	.word	0x000000b8
        /*0264*/ 	.short	0x0100
        /*0266*/ 	.byte	0x04
	.zero		1


	//   ....[22]....
        /*0268*/ 	.word	0x00000b60
        /*026c*/ 	.word	0x000000ff
        /*0270*/ 	.word	0x000000a0
        /*0274*/ 	.short	0x0100
        /*0276*/ 	.byte	0x04
	.zero		1


	//   ....[23]....
        /*0278*/ 	.word	0x00000b70
        /*027c*/ 	.word	0x000000ff
        /*0280*/ 	.word	0x000000c0
        /*0284*/ 	.short	0x0100
        /*0286*/ 	.byte	0x04
	.zero		1


	//   ....[24]....
        /*0288*/ 	.word	0x00000b80
        /*028c*/ 	.word	0x000000ff
        /*0290*/ 	.word	0x000000a8
        /*0294*/ 	.short	0x0100
        /*0296*/ 	.byte	0x04
	.zero		1


	//   ....[25]....
        /*0298*/ 	.word	0x00000b90
        /*029c*/ 	.word	0x000000ff
        /*02a0*/ 	.word	0x000000c8
        /*02a4*/ 	.short	0x0100
        /*02a6*/ 	.byte	0x04
	.zero		1


	//   ....[26]....
        /*02a8*/ 	.word	0x00000c80
        /*02ac*/ 	.word	0x000000ff
        /*02b0*/ 	.word	0x000000d0
        /*02b4*/ 	.short	0x0100
        /*02b6*/ 	.byte	0x04
	.zero		1


	//   ....[27]....
        /*02b8*/ 	.word	0x00000c90
        /*02bc*/ 	.word	0x000000ff
        /*02c0*/ 	.word	0x000000e0
        /*02c4*/ 	.short	0x0100
        /*02c6*/ 	.byte	0x04
	.zero		1


	//   ....[28]....
        /*02c8*/ 	.word	0x00000ca0
        /*02cc*/ 	.word	0x000000ff
        /*02d0*/ 	.word	0x000000d8
        /*02d4*/ 	.short	0x0100
        /*02d6*/ 	.byte	0x04
	.zero		1


	//   ....[29]....
        /*02d8*/ 	.word	0x00000cb0
        /*02dc*/ 	.word	0x000000ff
        /*02e0*/ 	.word	0x000000e8
        /*02e4*/ 	.short	0x0100
        /*02e6*/ 	.byte	0x04
	.zero		1


	//   ....[30]....
        /*02e8*/ 	.word	0x00001580
        /*02ec*/ 	.word	0x00000002
        /*02f0*/ 	.word	0x000000e0
        /*02f4*/ 	.short	0x010a
        /*02f6*/ 	.byte	0xff
	.zero		1


	//   ....[31]....
        /*02f8*/ 	.word	0x000015b0
        /*02fc*/ 	.word	0x00000002
        /*0300*/ 	.word	0x000000d0
        /*0304*/ 	.short	0x0101
        /*0306*/ 	.byte	0xff
	.zero		1


	//   ....[32]....
        /*0308*/ 	.word	0x00001680
        /*030c*/ 	.word	0x000000ff
        /*0310*/ 	.word	0x00000010
        /*0314*/ 	.short	0x010a
        /*0316*/ 	.byte	0x04
	.zero		1


	//   ....[33]....
        /*0318*/ 	.word	0x00001730
        /*031c*/ 	.word	0x000000ff
        /*0320*/ 	.word	0x00000010
        /*0324*/ 	.short	0x010a
        /*0326*/ 	.byte	0x31
	.zero		1


	//   ....[34]....
        /*0328*/ 	.word	0x00001830
        /*032c*/ 	.word	0x000000ff
        /*0330*/ 	.word	0x00000010
        /*0334*/ 	.short	0x010a
        /*0336*/ 	.byte	0x04
	.zero		1


	//   ....[35]....
        /*0338*/ 	.word	0x00001b50
        /*033c*/ 	.word	0x000000ff
        /*0340*/ 	.word	0x00000068
        /*0344*/ 	.short	0x0101
        /*0346*/ 	.byte	0x07
	.zero		1


	//   ....[36]....
        /*0348*/ 	.word	0x00001b70
        /*034c*/ 	.word	0x000000ff
        /*0350*/ 	.word	0x00000010
        /*0354*/ 	.short	0x010a
        /*0356*/ 	.byte	0x04
	.zero		1


	//   ....[37]....
        /*0358*/ 	.word	0x00001c00
        /*035c*/ 	.word	0x000000ff
        /*0360*/ 	.word	0x00000010
        /*0364*/ 	.short	0x010a
        /*0366*/ 	.byte	0x31
	.zero		1


	//   ....[38]....
        /*0368*/ 	.word	0x00001d00
        /*036c*/ 	.word	0x000000ff
        /*0370*/ 	.word	0x00000010
        /*0374*/ 	.short	0x010a
        /*0376*/ 	.byte	0x04
	.zero		1


	//   ....[39]....
        /*0378*/ 	.word	0x00002030
        /*037c*/ 	.word	0x00000002
        /*0380*/ 	.word	0x00000070
        /*0384*/ 	.short	0x010a
        /*0386*/ 	.byte	0xff
	.zero		1


	//   ....[40]....
        /*0388*/ 	.word	0x000020f0
        /*038c*/ 	.word	0x00000002
        /*0390*/ 	.word	0x00000000
        /*0394*/ 	.short	0x0101
        /*0396*/ 	.byte	0xff
	.zero		1


	//   ....[41]....
        /*0398*/ 	.word	0x00002650
        /*039c*/ 	.word	0x000000ff
        /*03a0*/ 	.word	0x00000000
        /*03a4*/ 	.short	0x010a
        /*03a6*/ 	.byte	0x04
	.zero		1


	//   ....[42]....
        /*03a8*/ 	.word	0x000026f0
        /*03ac*/ 	.word	0x00000000
        /*03b0*/ 	.word	0x00000000
        /*03b4*/ 	.short	0x010a
        /*03b6*/ 	.byte	0xff
	.zero		1


	//   ....[43]....
        /*03b8*/ 	.word	0x00002810
        /*03bc*/ 	.word	0x00000000
        /*03c0*/ 	.word	0x000000d0
        /*03c4*/ 	.short	0x010a
        /*03c6*/ 	.byte	0xff
	.zero		1


	//   ....[44]....
        /*03c8*/ 	.word	0x00002880
        /*03cc*/ 	.word	0x00000000
        /*03d0*/ 	.word	0x00000000
        /*03d4*/ 	.short	0x0101
        /*03d6*/ 	.byte	0xff
	.zero		1


	//   ....[45]....
        /*03d8*/ 	.word	0x000028a0
        /*03dc*/ 	.word	0x000000ff
        /*03e0*/ 	.word	0x00000080
        /*03e4*/ 	.short	0x010a
        /*03e6*/ 	.byte	0x04
	.zero		1


	//   ....[46]....
        /*03e8*/ 	.word	0x000029c0
        /*03ec*/ 	.word	0x00000000
        /*03f0*/ 	.word	0x00000070
        /*03f4*/ 	.short	0x010a
        /*03f6*/ 	.byte	0xff
	.zero		1


	//   ....[47]....
        /*03f8*/ 	.word	0x00002ac0
        /*03fc*/ 	.word	0x00000000
        /*0400*/ 	.word	0x00000000
        /*0404*/ 	.short	0x0101
        /*0406*/ 	.byte	0xff
	.zero		1


	//   ....[48]....
        /*0408*/ 	.word	0x00002b50
        /*040c*/ 	.word	0x000000ff
        /*0410*/ 	.word	0x00000080
        /*0414*/ 	.short	0x0106
        /*0416*/ 	.byte	0x04
	.zero		1


	//   ....[49]....
        /*0418*/ 	.word	0x00002b70
        /*041c*/ 	.word	0x000000ff
        /*0420*/ 	.word	0x00000080
        /*0424*/ 	.short	0x010a
        /*0426*/ 	.byte	0x04
	.zero		1


	//   ....[50]....
        /*0428*/ 	.word	0x00002c00
        /*042c*/ 	.word	0x000000ff
        /*0430*/ 	.word	0x00000080
        /*0434*/ 	.short	0x0106
        /*0436*/ 	.byte	0x07
	.zero		1


	//   ....[51]....
        /*0438*/ 	.word	0x00002c40
        /*043c*/ 	.word	0x00000000
        /*0440*/ 	.word	0x00000080
        /*0444*/ 	.short	0x010a
        /*0446*/ 	.byte	0xff
	.zero		1


	//   ....[52]....
        /*0448*/ 	.word	0x00003150
        /*044c*/ 	.word	0x00000000
        /*0450*/ 	.word	0x00000070
        /*0454*/ 	.short	0x010a
        /*0456*/ 	.byte	0xff
	.zero		1


	//   ....[53]....
        /*0458*/ 	.word	0x00003260
        /*045c*/ 	.word	0x00000003
        /*0460*/ 	.word	0x00000000
        /*0464*/ 	.short	0x0101
        /*0466*/ 	.byte	0xff
	.zero		1


	//   ....[54]....
        /*0468*/ 	.word	0x00003270
        /*046c*/ 	.word	0x000000ff
        /*0470*/ 	.word	0x00000000
        /*0474*/ 	.short	0x010a
        /*0476*/ 	.byte	0x04
	.zero		1


	//   ....[55]....
        /*0478*/ 	.word	0x000032f0
        /*047c*/ 	.word	0x000000ff
        /*0480*/ 	.word	0x000000b0
        /*0484*/ 	.short	0x010a
        /*0486*/ 	.byte	0x4b
	.zero		1


	//   ....[56]....
        /*0488*/ 	.word	0x000033d0
        /*048c*/ 	.word	0x000000ff
        /*0490*/ 	.word	0x00000000
        /*0494*/ 	.short	0x010a
        /*0496*/ 	.byte	0x05
	.zero		1


	//   ....[57]....
        /*0498*/ 	.word	0x00003520
        /*049c*/ 	.word	0x000000ff
        /*04a0*/ 	.word	0x00000000
        /*04a4*/ 	.short	0x010a
        /*04a6*/ 	.byte	0x07
	.zero		1


	//   ....[58]....
        /*04a8*/ 	.word	0x00003c50
        /*04ac*/ 	.word	0x000000ff
        /*04b0*/ 	.word	0x00000000
        /*04b4*/ 	.short	0x010a
        /*04b6*/ 	.byte	0x04
	.zero		1


	//   ....[59]....
        /*04b8*/ 	.word	0x00003ce0
        /*04bc*/ 	.word	0x000000ff
        /*04c0*/ 	.word	0x00000000
        /*04c4*/ 	.short	0x010a
        /*04c6*/ 	.byte	0x05
	.zero		1


	//   ....[60]....
        /*04c8*/ 	.word	0x00003d70
        /*04cc*/ 	.word	0x000000ff
        /*04d0*/ 	.word	0x00000000
        /*04d4*/ 	.short	0x010a
        /*04d6*/ 	.byte	0x05
	.zero		1


	//   ....[61]....
        /*04d8*/ 	.word	0x00003e00
        /*04dc*/ 	.word	0x000000ff
        /*04e0*/ 	.word	0x00000000
        /*04e4*/ 	.short	0x010a
        /*04e6*/ 	.byte	0x04
	.zero		1


	//   ....[62]....
        /*04e8*/ 	.word	0x00004280
        /*04ec*/ 	.word	0x00000000
        /*04f0*/ 	.word	0x00000070
        /*04f4*/ 	.short	0x010a
        /*04f6*/ 	.byte	0xff
	.zero		1


	//   ....[63]....
        /*04f8*/ 	.word	0x00004340
        /*04fc*/ 	.word	0x00000000
        /*0500*/ 	.word	0x00000000
        /*0504*/ 	.short	0x0101
        /*0506*/ 	.byte	0xff
	.zero		1


	//   ....[64]....
        /*0508*/ 	.word	0x00004660
        /*050c*/ 	.word	0x000000ff
        /*0510*/ 	.word	0x00000068
        /*0514*/ 	.short	0x010a
        /*0516*/ 	.byte	0x04
	.zero		1


	//   ....[65]....
        /*0518*/ 	.word	0x00004850
        /*051c*/ 	.word	0x000000ff
        /*0520*/ 	.word	0x00000040
        /*0524*/ 	.short	0x010a
        /*0526*/ 	.byte	0x04
	.zero		1


	//   ....[66]....
        /*0528*/ 	.word	0x000049d0
        /*052c*/ 	.word	0x000000ff
        /*0530*/ 	.word	0x00000020
        /*0534*/ 	.short	0x010b
        /*0536*/ 	.byte	0x04
	.zero		1


	//   ....[67]....
        /*0538*/ 	.word	0x000049e0
        /*053c*/ 	.word	0x000000ff
        /*0540*/ 	.word	0x00000000
        /*0544*/ 	.short	0x0101
        /*0546*/ 	.byte	0x05
	.zero		1


	//   ....[68]....
        /*0548*/ 	.word	0x000049f0
        /*054c*/ 	.word	0x000000ff
        /*0550*/ 	.word	0x00000048
        /*0554*/ 	.short	0x010a
        /*0556*/ 	.byte	0x04
	.zero		1


	//   ....[69]....
        /*0558*/ 	.word	0x00004b40
        /*055c*/ 	.word	0x000000ff
        /*0560*/ 	.word	0x00000028
        /*0564*/ 	.short	0x010b
        /*0566*/ 	.byte	0x04
	.zero		1


	//   ....[70]....
        /*0568*/ 	.word	0x00004b50
        /*056c*/ 	.word	0x000000ff
        /*0570*/ 	.word	0x00000000
        /*0574*/ 	.short	0x0101
        /*0576*/ 	.byte	0x05
	.zero		1


	//   ....[71]....
        /*0578*/ 	.word	0x00004b60
        /*057c*/ 	.word	0x000000ff
        /*0580*/ 	.word	0x00000050
        /*0584*/ 	.short	0x010a
        /*0586*/ 	.byte	0x04
	.zero		1


	//   ....[72]....
        /*0588*/ 	.word	0x00004ce0
        /*058c*/ 	.word	0x000000ff
        /*0590*/ 	.word	0x00000030
        /*0594*/ 	.short	0x010b
        /*0596*/ 	.byte	0x04
	.zero		1


	//   ....[73]....
        /*0598*/ 	.word	0x00004d20
        /*059c*/ 	.word	0x000000ff
        /*05a0*/ 	.word	0x00000000
        /*05a4*/ 	.short	0x0101
        /*05a6*/ 	.byte	0x05
	.zero		1


	//   ....[74]....
        /*05a8*/ 	.word	0x00004d60
        /*05ac*/ 	.word	0x000000ff
        /*05b0*/ 	.word	0x00000058
        /*05b4*/ 	.short	0x010a
        /*05b6*/ 	.byte	0x04
	.zero		1


	//   ....[75]....
        /*05b8*/ 	.word	0x00004fa0
        /*05bc*/ 	.word	0x000000ff
        /*05c0*/ 	.word	0x00000038
        /*05c4*/ 	.short	0x010b
        /*05c6*/ 	.byte	0x04
	.zero		1


	//   ....[76]....
        /*05c8*/ 	.word	0x00004fc0
        /*05cc*/ 	.word	0x000000ff
        /*05d0*/ 	.word	0x00000000
        /*05d4*/ 	.short	0x0101
        /*05d6*/ 	.byte	0x0d
	.zero		1


	//   ....[77]....
        /*05d8*/ 	.word	0x00004ff0
        /*05dc*/ 	.word	0x000000ff
        /*05e0*/ 	.word	0x00000040
        /*05e4*/ 	.short	0x010a
        /*05e6*/ 	.byte	0x04
	.zero		1


	//   ....[78]....
        /*05e8*/ 	.word	0x00005010
        /*05ec*/ 	.word	0x000000ff
        /*05f0*/ 	.word	0x00000048
        /*05f4*/ 	.short	0x010a
        /*05f6*/ 	.byte	0x04
	.zero		1


	//   ....[79]....
        /*05f8*/ 	.word	0x00005030
        /*05fc*/ 	.word	0x000000ff
        /*0600*/ 	.word	0x00000050
        /*0604*/ 	.short	0x010a
        /*0606*/ 	.byte	0x04
	.zero		1


	//   ....[80]....
        /*0608*/ 	.word	0x00005070
        /*060c*/ 	.word	0x00000000
        /*0610*/ 	.word	0x00000058
        /*0614*/ 	.short	0x010a
        /*0616*/ 	.byte	0xff
	.zero		1


	//   ....[81]....
        /*0618*/ 	.word	0x000053e0
        /*061c*/ 	.word	0x00000000
        /*0620*/ 	.word	0x00000070
        /*0624*/ 	.short	0x010a
        /*0626*/ 	.byte	0xff
	.zero		1


	//   ....[82]....
        /*0628*/ 	.word	0x000054f0
        /*062c*/ 	.word	0x00000000
        /*0630*/ 	.word	0x00000000
        /*0634*/ 	.short	0x0101
        /*0636*/ 	.byte	0xff
	.zero		1


	//   ....[83]....
        /*0638*/ 	.word	0x00005f70
        /*063c*/ 	.word	0x000000ff
        /*0640*/ 	.word	0x00000020
        /*0644*/ 	.short	0x010a
        /*0646*/ 	.byte	0x24
	.zero		1


	//   ....[84]....
        /*0648*/ 	.word	0x00005fb0
        /*064c*/ 	.word	0x00000054
        /*0650*/ 	.word	0x00000090
        /*0654*/ 	.short	0x010a
        /*0656*/ 	.byte	0xff
	.zero		1


	//   ....[85]....
        /*0658*/ 	.word	0x00006120
        /*065c*/ 	.word	0x000000ff
        /*0660*/ 	.word	0x00000020
        /*0664*/ 	.short	0x010a
        /*0666*/ 	.byte	0x24
	.zero		1


	//   ....[86]....
        /*0668*/ 	.word	0x00006220
        /*066c*/ 	.word	0x00000054
        /*0670*/ 	.word	0x00000090
        /*0674*/ 	.short	0x010a
        /*0676*/ 	.byte	0xff
	.zero		1


	//   ....[87]....
        /*0678*/ 	.word	0x00006a20
        /*067c*/ 	.word	0x00000000
        /*0680*/ 	.word	0x00000000
        /*0684*/ 	.short	0x0101
        /*0686*/ 	.byte	0xff
	.zero		1


	//   ....[88]....
        /*0688*/ 	.word	0x00006a30
        /*068c*/ 	.word	0x00000002
        /*0690*/ 	.word	0x00000020
        /*0694*/ 	.short	0x010a
        /*0696*/ 	.byte	0xff
	.zero		1


	//   ....[89]....
        /*0698*/ 	.word	0x00006b00
        /*069c*/ 	.word	0x00000002
        /*06a0*/ 	.word	0x00000020
        /*06a4*/ 	.short	0x010a
        /*06a6*/ 	.byte	0xff
	.zero		1


	//   ....[90]....
        /*06a8*/ 	.word	0x00007380
        /*06ac*/ 	.word	0x00000015
        /*06b0*/ 	.word	0x00000000
        /*06b4*/ 	.short	0x0101
        /*06b6*/ 	.byte	0xff
	.zero		1


	//   ....[91]....
        /*06b8*/ 	.word	0x000073a0
        /*06bc*/ 	.word	0x00000000
        /*06c0*/ 	.word	0x00000020
        /*06c4*/ 	.short	0x010a
        /*06c6*/ 	.byte	0xff
	.zero		1


	//   ....[92]....
        /*06c8*/ 	.word	0x00007460
        /*06cc*/ 	.word	0x00000000
        /*06d0*/ 	.word	0x00000020
        /*06d4*/ 	.short	0x010a
        /*06d6*/ 	.byte	0xff
	.zero		1


	//   ....[93]....
        /*06d8*/ 	.word	0x00007ce0
        /*06dc*/ 	.word	0x00000015
        /*06e0*/ 	.word	0x00000000
        /*06e4*/ 	.short	0x0101
        /*06e6*/ 	.byte	0xff
	.zero		1


	//   ....[94]....
        /*06e8*/ 	.word	0x00007d00
        /*06ec*/ 	.word	0x00000002
        /*06f0*/ 	.word	0x00000020
        /*06f4*/ 	.short	0x010a
        /*06f6*/ 	.byte	0xff
	.zero		1


	//   ....[95]....
        /*06f8*/ 	.word	0x00007dc0
        /*06fc*/ 	.word	0x00000002
        /*0700*/ 	.word	0x00000020
        /*0704*/ 	.short	0x010a
        /*0706*/ 	.byte	0xff
	.zero		1


	//   ....[96]....
        /*0708*/ 	.word	0x00008390
        /*070c*/ 	.word	0x000000ff
        /*0710*/ 	.word	0x00000000
        /*0714*/ 	.short	0x0101
        /*0716*/ 	.byte	0x04
	.zero		1


	//   ....[97]....
        /*0718*/ 	.word	0x000086a0
        /*071c*/ 	.word	0x00000000
        /*0720*/ 	.word	0x00000000
        /*0724*/ 	.short	0x0101
        /*0726*/ 	.byte	0xff
	.zero		1


	//   ....[98]....
        /*0728*/ 	.word	0x00008910
        /*072c*/ 	.word	0x000000ff
        /*0730*/ 	.word	0x00000000
        /*0734*/ 	.short	0x0101
        /*0736*/ 	.byte	0x04
	.zero		1


	//   ....[99]....
        /*0738*/ 	.word	0x00008930
        /*073c*/ 	.word	0x00000002
        /*0740*/ 	.word	0x000000e0
        /*0744*/ 	.short	0x010a
        /*0746*/ 	.byte	0xff
	.zero		1


	//   ....[100]....
        /*0748*/ 	.word	0x00008990
        /*074c*/ 	.word	0x00000002
        /*0750*/ 	.word	0x00000010
        /*0754*/ 	.short	0x010a
        /*0756*/ 	.byte	0xff
	.zero		1


	//   ....[101]....
        /*0758*/ 	.word	0x000089f0
        /*075c*/ 	.word	0x00000002
        /*0760*/ 	.word	0x00000010
        /*0764*/ 	.short	0x010a
        /*0766*/ 	.byte	0xff
	.zero		1


	//   ....[102]....
        /*0768*/ 	.word	0x00008a40
        /*076c*/ 	.word	0x00000002
        /*0770*/ 	.word	0x00000070
        /*0774*/ 	.short	0x010a
        /*0776*/ 	.byte	0xff
	.zero		1


	//   ....[103]....
        /*0778*/ 	.word	0x00008aa0
        /*077c*/ 	.word	0x00000000
        /*0780*/ 	.word	0x00000000
        /*0784*/ 	.short	0x010a
        /*0786*/ 	.byte	0xff
	.zero		1


	//   ....[104]....
        /*0788*/ 	.word	0x00008af0
        /*078c*/ 	.word	0x00000000
        /*0790*/ 	.word	0x000000d0
        /*0794*/ 	.short	0x010a
        /*0796*/ 	.byte	0xff
	.zero		1


	//   ....[105]....
        /*0798*/ 	.word	0x00008b50
        /*079c*/ 	.word	0x00000000
        /*07a0*/ 	.word	0x00000080
        /*07a4*/ 	.short	0x010a
        /*07a6*/ 	.byte	0xff
	.zero		1


	//   ....[106]....
        /*07a8*/ 	.word	0x00008ba0
        /*07ac*/ 	.word	0x00000000
        /*07b0*/ 	.word	0x00000070
        /*07b4*/ 	.short	0x010a
        /*07b6*/ 	.byte	0xff
	.zero		1


	//   ....[107]....
        /*07b8*/ 	.word	0x00008c00
        /*07bc*/ 	.word	0x00000000
        /*07c0*/ 	.word	0x00000080
        /*07c4*/ 	.short	0x010a
        /*07c6*/ 	.byte	0xff
	.zero		1


	//   ....[108]....
        /*07c8*/ 	.word	0x00008c50
        /*07cc*/ 	.word	0x00000000
        /*07d0*/ 	.word	0x00000070
        /*07d4*/ 	.short	0x010a
        /*07d6*/ 	.byte	0xff
	.zero		1


	//   ....[109]....
        /*07d8*/ 	.word	0x00008cb0
        /*07dc*/ 	.word	0x00000002
        /*07e0*/ 	.word	0x000000b0
        /*07e4*/ 	.short	0x010a
        /*07e6*/ 	.byte	0xff
	.zero		1


	//   ....[110]....
        /*07e8*/ 	.word	0x00008d10
        /*07ec*/ 	.word	0x00000000
        /*07f0*/ 	.word	0x00000000
        /*07f4*/ 	.short	0x010a
        /*07f6*/ 	.byte	0xff
	.zero		1


	//   ....[111]....
        /*07f8*/ 	.word	0x00008d70
        /*07fc*/ 	.word	0x00000000
        /*0800*/ 	.word	0x00000000
        /*0804*/ 	.short	0x010a
        /*0806*/ 	.byte	0xff
	.zero		1


	//   ....[112]....
        /*0808*/ 	.word	0x00008dd0
        /*080c*/ 	.word	0x00000000
        /*0810*/ 	.word	0x00000000
        /*0814*/ 	.short	0x010a
        /*0816*/ 	.byte	0xff
	.zero		1


	//   ....[113]....
        /*0818*/ 	.word	0x00008e30
        /*081c*/ 	.word	0x00000000
        /*0820*/ 	.word	0x00000000
        /*0824*/ 	.short	0x010a
        /*0826*/ 	.byte	0xff
	.zero		1


	//   ....[114]....
        /*0828*/ 	.word	0x00008e90
        /*082c*/ 	.word	0x00000000
        /*0830*/ 	.word	0x00000000
        /*0834*/ 	.short	0x010a
        /*0836*/ 	.byte	0xff
	.zero		1


	//   ....[115]....
        /*0838*/ 	.word	0x00008ee0
        /*083c*/ 	.word	0x00000000
        /*0840*/ 	.word	0x00000070
        /*0844*/ 	.short	0x010a
        /*0846*/ 	.byte	0xff
	.zero		1


	//   ....[116]....
        /*0848*/ 	.word	0x00008f40
        /*084c*/ 	.word	0x00000000
        /*0850*/ 	.word	0x00000068
        /*0854*/ 	.short	0x010a
        /*0856*/ 	.byte	0xff
	.zero		1


	//   ....[117]....
        /*0858*/ 	.word	0x00008fa0
        /*085c*/ 	.word	0x00000000
        /*0860*/ 	.word	0x00000040
        /*0864*/ 	.short	0x010a
        /*0866*/ 	.byte	0xff
	.zero		1


	//   ....[118]....
        /*0868*/ 	.word	0x00009000
        /*086c*/ 	.word	0x00000000
        /*0870*/ 	.word	0x00000048
        /*0874*/ 	.short	0x010a
        /*0876*/ 	.byte	0xff
	.zero		1


	//   ....[119]....
        /*0878*/ 	.word	0x00009060
        /*087c*/ 	.word	0x00000000
        /*0880*/ 	.word	0x00000050
        /*0884*/ 	.short	0x010a
        /*0886*/ 	.byte	0xff
	.zero		1


	//   ....[120]....
        /*0888*/ 	.word	0x000090c0
        /*088c*/ 	.word	0x00000000
        /*0890*/ 	.word	0x00000058
        /*0894*/ 	.short	0x010a
        /*0896*/ 	.byte	0xff
	.zero		1


	//   ....[121]....
        /*0898*/ 	.word	0x00009120
        /*089c*/ 	.word	0x00000000
        /*08a0*/ 	.word	0x00000040
        /*08a4*/ 	.short	0x010a
        /*08a6*/ 	.byte	0xff
	.zero		1


	//   ....[122]....
        /*08a8*/ 	.word	0x00009180
        /*08ac*/ 	.word	0x00000000
        /*08b0*/ 	.word	0x00000048
        /*08b4*/ 	.short	0x010a
        /*08b6*/ 	.byte	0xff
	.zero		1


	//   ....[123]....
        /*08b8*/ 	.word	0x000091e0
        /*08bc*/ 	.word	0x00000000
        /*08c0*/ 	.word	0x00000050
        /*08c4*/ 	.short	0x010a
        /*08c6*/ 	.byte	0xff
	.zero		1


	//   ....[124]....
        /*08c8*/ 	.word	0x00009230
        /*08cc*/ 	.word	0x00000000
        /*08d0*/ 	.word	0x00000070
        /*08d4*/ 	.short	0x010a
        /*08d6*/ 	.byte	0xff
	.zero		1


	//   ....[125]....
        /*08d8*/ 	.word	0x00009290
        /*08dc*/ 	.word	0x00000000
        /*08e0*/ 	.word	0x00000020
        /*08e4*/ 	.short	0x010a
        /*08e6*/ 	.byte	0xff
	.zero		1


	//   ....[126]....
        /*08e8*/ 	.word	0x000092e0
        /*08ec*/ 	.word	0x00000054
        /*08f0*/ 	.word	0x00000090
        /*08f4*/ 	.short	0x010a
        /*08f6*/ 	.byte	0xff
	.zero		1


	//   ....[127]....
        /*08f8*/ 	.word	0x00009330
        /*08fc*/ 	.word	0x00000002
        /*0900*/ 	.word	0x00000020
        /*0904*/ 	.short	0x010a
        /*0906*/ 	.byte	0xff
	.zero		1


	//   ....[128]....
        /*0908*/ 	.word	0x00009380
        /*090c*/ 	.word	0x00000000
        /*0910*/ 	.word	0x00000020
        /*0914*/ 	.short	0x010a
        /*0916*/ 	.byte	0xff
	.zero		1


	//   ....[129]....
        /*0918*/ 	.word	0x000093d0
        /*091c*/ 	.word	0x00000002
        /*0920*/ 	.word	0x00000020
        /*0924*/ 	.short	0x010a
        /*0926*/ 	.byte	0xff
	.zero		1


	//----- nvinfo : EIATTR_NUM_MBARRIERS
	.align		4
.L_47:
        /*0928*/ 	.byte	0x03, 0x38
        /*092a*/ 	.short	0x001e


	//----- nvinfo : EIATTR_EXIT_INSTR_OFFSETS
	.align		4
        /*092c*/ 	.byte	0x04, 0x1c
        /*092e*/ 	.short	(.L_49 - .L_48)


	//   ....[0]....
.L_48:
        /*0930*/ 	.word	0x00002720


	//   ....[1]....
        /*0934*/ 	.word	0x00002c10


	//   ....[2]....
        /*0938*/ 	.word	0x00002c70


	//   ....[3]....
        /*093c*/ 	.word	0x00004070


	//   ....[4]....
        /*0940*/ 	.word	0x000050a0


	//   ....[5]....
        /*0944*/ 	.word	0x000050e0


	//   ....[6]....
        /*0948*/ 	.word	0x00008800


	//   ....[7]....
        /*094c*/ 	.word	0x00008880


	//   ....[8]....
        /*0950*/ 	.word	0x000088b0


	//   ....[9]....
        /*0954*/ 	.word	0x00008920


	//----- nvinfo : EIATTR_MAX_THREADS
	.align		4
.L_49:
        /*0958*/ 	.byte	0x04, 0x05
        /*095a*/ 	.short	(.L_51 - .L_50)
.L_50:
        /*095c*/ 	.word	0x00000100
        /*0960*/ 	.word	0x00000001
        /*0964*/ 	.word	0x00000001


	//----- nvinfo : EIATTR_CRS_STACK_SIZE
	.align		4
.L_51:
        /*0968*/ 	.byte	0x04, 0x1e
        /*096a*/ 	.short	(.L_53 - .L_52)
.L_52:
        /*096c*/ 	.word	0x00000000


	//----- nvinfo : EIATTR_CBANK_PARAM_SIZE
	.align		4
.L_53:
        /*0970*/ 	.byte	0x03, 0x19
        /*0972*/ 	.short	0x0800


	//----- nvinfo : EIATTR_PARAM_CBANK
	.align		4
        /*0974*/ 	.byte	0x04, 0x0a
        /*0976*/ 	.short	(.L_55 - .L_54)
	.align		4
.L_54:
        /*0978*/ 	.word	index@(.nv.constant0._ZN7cutlass13device_kernelINS_4gemm6kernel13GemmUniversalIN4cute5tupleIJiiiiEEENS1_10collective13CollectiveMmaINS1_35MainloopSm100TmaUmmaWarpSpecializedILi2ELi2ELi4ENS5_IJNS4_1CILi1EEESB_SB_EEEEENS5_IJNSA_ILi64EEENSA_ILi128EEESF_EEENS_10tfloat32_tENS5_IJSB_llEEESH_NS5_IJlSB_lEEENS4_8TiledMMAINS4_8MMA_AtomIJNS4_17SM100_MMA_TF32_SSISH_SH_fLi64ELi128ELNS4_4UMMA5MajorE1ELSO_0ELNSN_7ScaleInE0ELSP_0EEEEEENS4_6LayoutISC_NS5_IJNSA_ILi0EEEST_ST_EEEEENS5_IJNS4_10UnderscoreESW_SW_EEEEENS4_13SM90_TMA_LOADENS4_14ComposedLayoutINS4_7SwizzleILi2ELi5ELi2EEENS4_18smem_ptr_flag_bitsILi32EEENSS_INS5_IJNSA_ILi32EEENSA_ILi4EEEEEENS5_IJSB_S15_EEEEEEEvNS4_8identityESZ_NS10_INS11_ILi3ELi4ELi3EEES14_NSS_INS5_IJNSA_ILi8EEES15_EEENS5_IJS15_SB_EEEEEEEvS1B_EENS_8epilogue10collective18CollectiveEpilogueINS1J_23Sm100TmaWarpSpecializedILi4ELi2ELi16ELb1ELb0EEEJSG_NS5_IJNSS_ISE_SB_EENSS_IS15_SB_EEEEESH_SJ_SH_SJ_NS1J_6fusion15FusionCallbacksIS1N_NS1R_17LinearCombinationISH_fSH_fLNS_15FloatRoundStyleE2EEESG_S1Q_JEEENS4_5SM1004TMEM4LOAD26SM100_TMEM_LOAD_16dp128b8xESZ_S1H_NS4_17SM75_U32x4_LDSM_NENS4_14SM90_TMA_STOREES1H_NS4_17SM90_U32x4_STSM_NENS4_39AutoVectorizingCopyWithAssumedAlignmentILi128EEEEEEvvEEEEvNT_6ParamsE)
        /*097c*/ 	.short	0x0380
        /*097e*/ 	.short	0x0800


	//----- nvinfo : EIATTR_SW_WAR
	.align		4
.L_55:
        /*0980*/ 	.byte	0x04, 0x36
        /*0982*/ 	.short	(.L_57 - .L_56)
.L_56:
        /*0984*/ 	.word	0x00000008
.L_57:


//--------------------- .nv.callgraph             --------------------------
	.section	.nv.callgraph,"",@"SHT_CUDA_CALLGRAPH"
	.align	4
	.sectionentsize	8
	.align		4
        /*0000*/ 	.word	0x00000000
	.align		4
        /*0004*/ 	.word	0xffffffff
	.align		4
        /*0008*/ 	.word	index@(_ZN7cutlass13device_kernelINS_4gemm6kernel13GemmUniversalIN4cute5tupleIJiiiiEEENS1_10collective13CollectiveMmaINS1_35MainloopSm100TmaUmmaWarpSpecializedILi2ELi2ELi4ENS5_IJNS4_1CILi1EEESB_SB_EEEEENS5_IJNSA_ILi64EEENSA_ILi128EEESF_EEENS_10tfloat32_tENS5_IJSB_llEEESH_NS5_IJlSB_lEEENS4_8TiledMMAINS4_8MMA_AtomIJNS4_17SM100_MMA_TF32_SSISH_SH_fLi64ELi128ELNS4_4UMMA5MajorE1ELSO_0ELNSN_7ScaleInE0ELSP_0EEEEEENS4_6LayoutISC_NS5_IJNSA_ILi0EEEST_ST_EEEEENS5_IJNS4_10UnderscoreESW_SW_EEEEENS4_13SM90_TMA_LOADENS4_14ComposedLayoutINS4_7SwizzleILi2ELi5ELi2EEENS4_18smem_ptr_flag_bitsILi32EEENSS_INS5_IJNSA_ILi32EEENSA_ILi4EEEEEENS5_IJSB_S15_EEEEEEEvNS4_8identityESZ_NS10_INS11_ILi3ELi4ELi3EEES14_NSS_INS5_IJNSA_ILi8EEES15_EEENS5_IJS15_SB_EEEEEEEvS1B_EENS_8epilogue10collective18CollectiveEpilogueINS1J_23Sm100TmaWarpSpecializedILi4ELi2ELi16ELb1ELb0EEEJSG_NS5_IJNSS_ISE_SB_EENSS_IS15_SB_EEEEESH_SJ_SH_SJ_NS1J_6fusion15FusionCallbacksIS1N_NS1R_17LinearCombinationISH_fSH_fLNS_15FloatRoundStyleE2EEESG_S1Q_JEEENS4_5SM1004TMEM4LOAD26SM100_TMEM_LOAD_16dp128b8xESZ_S1H_NS4_17SM75_U32x4_LDSM_NENS4_14SM90_TMA_STOREES1H_NS4_17SM90_U32x4_STSM_NENS4_39AutoVectorizingCopyWithAssumedAlignmentILi128EEEEEEvvEEEEvNT_6ParamsE)
	.align		4
        /*000c*/ 	.word	index@(__assertfail)
	.align		4
        /*0010*/ 	.word	0x00000000
	.align		4
        /*0014*/ 	.word	0xfffffffe
	.align		4
        /*0018*/ 	.word	0x00000000
	.align		4
        /*001c*/ 	.word	0xfffffffd
	.align		4
        /*0020*/ 	.word	0x00000000
	.align		4
        /*0024*/ 	.word	0xfffffffc


//--------------------- .nv.constant4             --------------------------
	.section	.nv.constant4,"a",@progbits
	.align	8
	.align		8
.nv.constant4:
        /*0000*/ 	.dword	__assertfail
	.align		8
        /*0008*/ 	.dword	__unnamed_1
	.align		8
        /*0010*/ 	.dword	__unnamed_2
	.align		8
        /*0018*/ 	.dword	_ZN40_INTERNAL_01609f52_4_k_cu_f2a15eee_356034cuda3std3__45__cpo5beginE
	.align		8
        /*0020*/ 	.dword	_ZN40_INTERNAL_01609f52_4_k_cu_f2a15eee_356034cuda3std3__45__cpo3endE
	.align		8
        /*0028*/ 	.dword	_ZN40_INTERNAL_01609f52_4_k_cu_f2a15eee_356034cuda3std3__45__cpo6cbeginE
	.align		8
        /*0030*/ 	.dword	_ZN40_INTERNAL_01609f52_4_k_cu_f2a15eee_356034cuda3std3__45__cpo4cendE
	.align		8
        /*0038*/ 	.dword	_ZN40_INTERNAL_01609f52_4_k_cu_f2a15eee_356034cuda3std3__442_GLOBAL__N__01609f52_4_k_cu_f2a15eee_356036ignoreE
	.align		8
        /*0040*/ 	.dword	_ZN40_INTERNAL_01609f52_4_k_cu_f2a15eee_356034cuda3std3__419piecewise_constructE
	.align		8
        /*0048*/ 	.dword	_ZN40_INTERNAL_01609f52_4_k_cu_f2a15eee_356034cuda3std3__48in_placeE
	.align		8
        /*0050*/ 	.dword	_ZN40_INTERNAL_01609f52_4_k_cu_f2a15eee_356034cuda3std6ranges3__45__cpo4swapE
	.align		8
        /*0058*/ 	.dword	_ZN40_INTERNAL_01609f52_4_k_cu_f2a15eee_356034cuda3std6ranges3__45__cpo9iter_moveE
	.align		8
        /*0060*/ 	.dword	_ZN40_INTERNAL_01609f52_4_k_cu_f2a15eee_356034cute7productE
	.align		8
        /*0068*/ 	.dword	_ZN40_INTERNAL_01609f52_4_k_cu_f2a15eee_356034cute1_E
	.align		8
        /*0070*/ 	.dword	$str$25
	.align		8
        /*0078*/ 	.dword	$str$26
	.align		8
        /*0080*/ 	.dword	$str$27
	.align		8
        /*0088*/ 	.dword	$str$28


//--------------------- .text._ZN7cutlass13device_kernelINS_4gemm6kernel13GemmUniversalIN4cute5tupleIJiiiiEEENS1_10collective13CollectiveMmaINS1_35MainloopSm100TmaUmmaWarpSpecializedILi2ELi2ELi4ENS5_IJNS4_1CILi1EEESB_SB_EEEEENS5_IJNSA_ILi64EEENSA_ILi128EEESF_EEENS_10tfloat32_tENS5_IJSB_llEEESH_NS5_IJlSB_lEEENS4_8TiledMMAINS4_8MMA_AtomIJNS4_17SM100_MMA_TF32_SSISH_SH_fLi64ELi128ELNS4_4UMMA5MajorE1ELSO_0ELNSN_7ScaleInE0ELSP_0EEEEEENS4_6LayoutISC_NS5_IJNSA_ILi0EEEST_ST_EEEEENS5_IJNS4_10UnderscoreESW_SW_EEEEENS4_13SM90_TMA_LOADENS4_14ComposedLayoutINS4_7SwizzleILi2ELi5ELi2EEENS4_18smem_ptr_flag_bitsILi32EEENSS_INS5_IJNSA_ILi32EEENSA_ILi4EEEEEENS5_IJSB_S15_EEEEEEEvNS4_8identityESZ_NS10_INS11_ILi3ELi4ELi3EEES14_NSS_INS5_IJNSA_ILi8EEES15_EEENS5_IJS15_SB_EEEEEEEvS1B_EENS_8epilogue10collective18CollectiveEpilogueINS1J_23Sm100TmaWarpSpecializedILi4ELi2ELi16ELb1ELb0EEEJSG_NS5_IJNSS_ISE_SB_EENSS_IS15_SB_EEEEESH_SJ_SH_SJ_NS1J_6fusion15FusionCallbacksIS1N_NS1R_17LinearCombinationISH_fSH_fLNS_15FloatRoundStyleE2EEESG_S1Q_JEEENS4_5SM1004TMEM4LOAD26SM100_TMEM_LOAD_16dp128b8xESZ_S1H_NS4_17SM75_U32x4_LDSM_NENS4_14SM90_TMA_STOREES1H_NS4_17SM90_U32x4_STSM_NENS4_39AutoVectorizingCopyWithAssumedAlignmentILi128EEEEEEvvEEEEvNT_6ParamsE --------------------------
	.section	.text._ZN7cutlass13device_kernelINS_4gemm6kernel13GemmUniversalIN4cute5tupleIJiiiiEEENS1_10collective13CollectiveMmaINS1_35MainloopSm100TmaUmmaWarpSpecializedILi2ELi2ELi4ENS5_IJNS4_1CILi1EEESB_SB_EEEEENS5_IJNSA_ILi64EEENSA_ILi128EEESF_EEENS_10tfloat32_tENS5_IJSB_llEEESH_NS5_IJlSB_lEEENS4_8TiledMMAINS4_8MMA_AtomIJNS4_17SM100_MMA_TF32_SSISH_SH_fLi64ELi128ELNS4_4UMMA5MajorE1ELSO_0ELNSN_7ScaleInE0ELSP_0EEEEEENS4_6LayoutISC_NS5_IJNSA_ILi0EEEST_ST_EEEEENS5_IJNS4_10UnderscoreESW_SW_EEEEENS4_13SM90_TMA_LOADENS4_14ComposedLayoutINS4_7SwizzleILi2ELi5ELi2EEENS4_18smem_ptr_flag_bitsILi32EEENSS_INS5_IJNSA_ILi32EEENSA_ILi4EEEEEENS5_IJSB_S15_EEEEEEEvNS4_8identityESZ_NS10_INS11_ILi3ELi4ELi3EEES14_NSS_INS5_IJNSA_ILi8EEES15_EEENS5_IJS15_SB_EEEEEEEvS1B_EENS_8epilogue10collective18CollectiveEpilogueINS1J_23Sm100TmaWarpSpecializedILi4ELi2ELi16ELb1ELb0EEEJSG_NS5_IJNSS_ISE_SB_EENSS_IS15_SB_EEEEESH_SJ_SH_SJ_NS1J_6fusion15FusionCallbacksIS1N_NS1R_17LinearCombinationISH_fSH_fLNS_15FloatRoundStyleE2EEESG_S1Q_JEEENS4_5SM1004TMEM4LOAD26SM100_TMEM_LOAD_16dp128b8xESZ_S1H_NS4_17SM75_U32x4_LDSM_NENS4_14SM90_TMA_STOREES1H_NS4_17SM90_U32x4_STSM_NENS4_39AutoVectorizingCopyWithAssumedAlignmentILi128EEEEEEvvEEEEvNT_6ParamsE,"ax",@progbits
	.align	128
.text._ZN7cutlass13device_kernelINS_4gemm6kernel13GemmUniversalIN4cute5tupleIJiiiiEEENS1_10collective13CollectiveMmaINS1_35MainloopSm100TmaUmmaWarpSpecializedILi2ELi2ELi4ENS5_IJNS4_1CILi1EEESB_SB_EEEEENS5_IJNSA_ILi64EEENSA_ILi128EEESF_EEENS_10tfloat32_tENS5_IJSB_llEEESH_NS5_IJlSB_lEEENS4_8TiledMMAINS4_8MMA_AtomIJNS4_17SM100_MMA_TF32_SSISH_SH_fLi64ELi128ELNS4_4UMMA5MajorE1ELSO_0ELNSN_7ScaleInE0ELSP_0EEEEEENS4_6LayoutISC_NS5_IJNSA_ILi0EEEST_ST_EEEEENS5_IJNS4_10UnderscoreESW_SW_EEEEENS4_13SM90_TMA_LOADENS4_14ComposedLayoutINS4_7SwizzleILi2ELi5ELi2EEENS4_18smem_ptr_flag_bitsILi32EEENSS_INS5_IJNSA_ILi32EEENSA_ILi4EEEEEENS5_IJSB_S15_EEEEEEEvNS4_8identityESZ_NS10_INS11_ILi3ELi4ELi3EEES14_NSS_INS5_IJNSA_ILi8EEES15_EEENS5_IJS15_SB_EEEEEEEvS1B_EENS_8epilogue10collective18CollectiveEpilogueINS1J_23Sm100TmaWarpSpecializedILi4ELi2ELi16ELb1ELb0EEEJSG_NS5_IJNSS_ISE_SB_EENSS_IS15_SB_EEEEESH_SJ_SH_SJ_NS1J_6fusion15FusionCallbacksIS1N_NS1R_17LinearCombinationISH_fSH_fLNS_15FloatRoundStyleE2EEESG_S1Q_JEEENS4_5SM1004TMEM4LOAD26SM100_TMEM_LOAD_16dp128b8xESZ_S1H_NS4_17SM75_U32x4_LDSM_NENS4_14SM90_TMA_STOREES1H_NS4_17SM90_U32x4_STSM_NENS4_39AutoVectorizingCopyWithAssumedAlignmentILi128EEEEEEvvEEEEvNT_6ParamsE:
        .type           _ZN7cutlass13device_kernelINS_4gemm6kernel13GemmUniversalIN4cute5tupleIJiiiiEEENS1_10collective13CollectiveMmaINS1_35MainloopSm100TmaUmmaWarpSpecializedILi2ELi2ELi4ENS5_IJNS4_1CILi1EEESB_SB_EEEEENS5_IJNSA_ILi64EEENSA_ILi128EEESF_EEENS_10tfloat32_tENS5_IJSB_llEEESH_NS5_IJlSB_lEEENS4_8TiledMMAINS4_8MMA_AtomIJNS4_17SM100_MMA_TF32_SSISH_SH_fLi64ELi128ELNS4_4UMMA5MajorE1ELSO_0ELNSN_7ScaleInE0ELSP_0EEEEEENS4_6LayoutISC_NS5_IJNSA_ILi0EEEST_ST_EEEEENS5_IJNS4_10UnderscoreESW_SW_EEEEENS4_13SM90_TMA_LOADENS4_14ComposedLayoutINS4_7SwizzleILi2ELi5ELi2EEENS4_18smem_ptr_flag_bitsILi32EEENSS_INS5_IJNSA_ILi32EEENSA_ILi4EEEEEENS5_IJSB_S15_EEEEEEEvNS4_8identityESZ_NS10_INS11_ILi3ELi4ELi3EEES14_NSS_INS5_IJNSA_ILi8EEES15_EEENS5_IJS15_SB_EEEEEEEvS1B_EENS_8epilogue10collective18CollectiveEpilogueINS1J_23Sm100TmaWarpSpecializedILi4ELi2ELi16ELb1ELb0EEEJSG_NS5_IJNSS_ISE_SB_EENSS_IS15_SB_EEEEESH_SJ_SH_SJ_NS1J_6fusion15FusionCallbacksIS1N_NS1R_17LinearCombinationISH_fSH_fLNS_15FloatRoundStyleE2EEESG_S1Q_JEEENS4_5SM1004TMEM4LOAD26SM100_TMEM_LOAD_16dp128b8xESZ_S1H_NS4_17SM75_U32x4_LDSM_NENS4_14SM90_TMA_STOREES1H_NS4_17SM90_U32x4_STSM_NENS4_39AutoVectorizingCopyWithAssumedAlignmentILi128EEEEEEvvEEEEvNT_6ParamsE,@function
        .size           _ZN7cutlass13device_kernelINS_4gemm6kernel13GemmUniversalIN4cute5tupleIJiiiiEEENS1_10collective13CollectiveMmaINS1_35MainloopSm100TmaUmmaWarpSpecializedILi2ELi2ELi4ENS5_IJNS4_1CILi1EEESB_SB_EEEEENS5_IJNSA_ILi64EEENSA_ILi128EEESF_EEENS_10tfloat32_tENS5_IJSB_llEEESH_NS5_IJlSB_lEEENS4_8TiledMMAINS4_8MMA_AtomIJNS4_17SM100_MMA_TF32_SSISH_SH_fLi64ELi128ELNS4_4UMMA5MajorE1ELSO_0ELNSN_7ScaleInE0ELSP_0EEEEEENS4_6LayoutISC_NS5_IJNSA_ILi0EEEST_ST_EEEEENS5_IJNS4_10UnderscoreESW_SW_EEEEENS4_13SM90_TMA_LOADENS4_14ComposedLayoutINS4_7SwizzleILi2ELi5ELi2EEENS4_18smem_ptr_flag_bitsILi32EEENSS_INS5_IJNSA_ILi32EEENSA_ILi4EEEEEENS5_IJSB_S15_EEEEEEEvNS4_8identityESZ_NS10_INS11_ILi3ELi4ELi3EEES14_NSS_INS5_IJNSA_ILi8EEES15_EEENS5_IJS15_SB_EEEEEEEvS1B_EENS_8epilogue10collective18CollectiveEpilogueINS1J_23Sm100TmaWarpSpecializedILi4ELi2ELi16ELb1ELb0EEEJSG_NS5_IJNSS_ISE_SB_EENSS_IS15_SB_EEEEESH_SJ_SH_SJ_NS1J_6fusion15FusionCallbacksIS1N_NS1R_17LinearCombinationISH_fSH_fLNS_15FloatRoundStyleE2EEESG_S1Q_JEEENS4_5SM1004TMEM4LOAD26SM100_TMEM_LOAD_16dp128b8xESZ_S1H_NS4_17SM75_U32x4_LDSM_NENS4_14SM90_TMA_STOREES1H_NS4_17SM90_U32x4_STSM_NENS4_39AutoVectorizingCopyWithAssumedAlignmentILi128EEEEEEvvEEEEvNT_6ParamsE,(.L_x_174 - _ZN7cutlass13device_kernelINS_4gemm6kernel13GemmUniversalIN4cute5tupleIJiiiiEEENS1_10collective13CollectiveMmaINS1_35MainloopSm100TmaUmmaWarpSpecializedILi2ELi2ELi4ENS5_IJNS4_1CILi1EEESB_SB_EEEEENS5_IJNSA_ILi64EEENSA_ILi128EEESF_EEENS_10tfloat32_tENS5_IJSB_llEEESH_NS5_IJlSB_lEEENS4_8TiledMMAINS4_8MMA_AtomIJNS4_17SM100_MMA_TF32_SSISH_SH_fLi64ELi128ELNS4_4UMMA5MajorE1ELSO_0ELNSN_7ScaleInE0ELSP_0EEEEEENS4_6LayoutISC_NS5_IJNSA_ILi0EEEST_ST_EEEEENS5_IJNS4_10UnderscoreESW_SW_EEEEENS4_13SM90_TMA_LOADENS4_14ComposedLayoutINS4_7SwizzleILi2ELi5ELi2EEENS4_18smem_ptr_flag_bitsILi32EEENSS_INS5_IJNSA_ILi32EEENSA_ILi4EEEEEENS5_IJSB_S15_EEEEEEEvNS4_8identityESZ_NS10_INS11_ILi3ELi4ELi3EEES14_NSS_INS5_IJNSA_ILi8EEES15_EEENS5_IJS15_SB_EEEEEEEvS1B_EENS_8epilogue10collective18CollectiveEpilogueINS1J_23Sm100TmaWarpSpecializedILi4ELi2ELi16ELb1ELb0EEEJSG_NS5_IJNSS_ISE_SB_EENSS_IS15_SB_EEEEESH_SJ_SH_SJ_NS1J_6fusion15FusionCallbacksIS1N_NS1R_17LinearCombinationISH_fSH_fLNS_15FloatRoundStyleE2EEESG_S1Q_JEEENS4_5SM1004TMEM4LOAD26SM100_TMEM_LOAD_16dp128b8xESZ_S1H_NS4_17SM75_U32x4_LDSM_NENS4_14SM90_TMA_STOREES1H_NS4_17SM90_U32x4_STSM_NENS4_39AutoVectorizingCopyWithAssumedAlignmentILi128EEEEEEvvEEEEvNT_6ParamsE)
        .other          _ZN7cutlass13device_kernelINS_4gemm6kernel13GemmUniversalIN4cute5tupleIJiiiiEEENS1_10collective13CollectiveMmaINS1_35MainloopSm100TmaUmmaWarpSpecializedILi2ELi2ELi4ENS5_IJNS4_1CILi1EEESB_SB_EEEEENS5_IJNSA_ILi64EEENSA_ILi128EEESF_EEENS_10tfloat32_tENS5_IJSB_llEEESH_NS5_IJlSB_lEEENS4_8TiledMMAINS4_8MMA_AtomIJNS4_17SM100_MMA_TF32_SSISH_SH_fLi64ELi128ELNS4_4UMMA5MajorE1ELSO_0ELNSN_7ScaleInE0ELSP_0EEEEEENS4_6LayoutISC_NS5_IJNSA_ILi0EEEST_ST_EEEEENS5_IJNS4_10UnderscoreESW_SW_EEEEENS4_13SM90_TMA_LOADENS4_14ComposedLayoutINS4_7SwizzleILi2ELi5ELi2EEENS4_18smem_ptr_flag_bitsILi32EEENSS_INS5_IJNSA_ILi32EEENSA_ILi4EEEEEENS5_IJSB_S15_EEEEEEEvNS4_8identityESZ_NS10_INS11_ILi3ELi4ELi3EEES14_NSS_INS5_IJNSA_ILi8EEES15_EEENS5_IJS15_SB_EEEEEEEvS1B_EENS_8epilogue10collective18CollectiveEpilogueINS1J_23Sm100TmaWarpSpecializedILi4ELi2ELi16ELb1ELb0EEEJSG_NS5_IJNSS_ISE_SB_EENSS_IS15_SB_EEEEESH_SJ_SH_SJ_NS1J_6fusion15FusionCallbacksIS1N_NS1R_17LinearCombinationISH_fSH_fLNS_15FloatRoundStyleE2EEESG_S1Q_JEEENS4_5SM1004TMEM4LOAD26SM100_TMEM_LOAD_16dp128b8xESZ_S1H_NS4_17SM75_U32x4_LDSM_NENS4_14SM90_TMA_STOREES1H_NS4_17SM90_U32x4_STSM_NENS4_39AutoVectorizingCopyWithAssumedAlignmentILi128EEEEEEvvEEEEvNT_6ParamsE,@"STO_CUDA_ENTRY STV_DEFAULT"
_ZN7cutlass13device_kernelINS_4gemm6kernel13GemmUniversalIN4cute5tupleIJiiiiEEENS1_10collective13CollectiveMmaINS1_35MainloopSm100TmaUmmaWarpSpecializedILi2ELi2ELi4ENS5_IJNS4_1CILi1EEESB_SB_EEEEENS5_IJNSA_ILi64EEENSA_ILi128EEESF_EEENS_10tfloat32_tENS5_IJSB_llEEESH_NS5_IJlSB_lEEENS4_8TiledMMAINS4_8MMA_AtomIJNS4_17SM100_MMA_TF32_SSISH_SH_fLi64ELi128ELNS4_4UMMA5MajorE1ELSO_0ELNSN_7ScaleInE0ELSP_0EEEEEENS4_6LayoutISC_NS5_IJNSA_ILi0EEEST_ST_EEEEENS5_IJNS4_10UnderscoreESW_SW_EEEEENS4_13SM90_TMA_LOADENS4_14ComposedLayoutINS4_7SwizzleILi2ELi5ELi2EEENS4_18smem_ptr_flag_bitsILi32EEENSS_INS5_IJNSA_ILi32EEENSA_ILi4EEEEEENS5_IJSB_S15_EEEEEEEvNS4_8identityESZ_NS10_INS11_ILi3ELi4ELi3EEES14_NSS_INS5_IJNSA_ILi8EEES15_EEENS5_IJS15_SB_EEEEEEEvS1B_EENS_8epilogue10collective18CollectiveEpilogueINS1J_23Sm100TmaWarpSpecializedILi4ELi2ELi16ELb1ELb0EEEJSG_NS5_IJNSS_ISE_SB_EENSS_IS15_SB_EEEEESH_SJ_SH_SJ_NS1J_6fusion15FusionCallbacksIS1N_NS1R_17LinearCombinationISH_fSH_fLNS_15FloatRoundStyleE2EEESG_S1Q_JEEENS4_5SM1004TMEM4LOAD26SM100_TMEM_LOAD_16dp128b8xESZ_S1H_NS4_17SM75_U32x4_LDSM_NENS4_14SM90_TMA_STOREES1H_NS4_17SM90_U32x4_STSM_NENS4_39AutoVectorizingCopyWithAssumedAlignmentILi128EEEEEEvvEEEEvNT_6ParamsE:
[----:B------:R-:W1:Y:S01]  /*0000*/  LDC R1, c[0x0][0x37c] ;  /* 0x0000df00ff017b82 */ /* 0x000e620000000800 */
[----:B------:R-:W2:Y:S01]  /*0010*/  S2R R77, SR_TID.X ;  /* 0x00000000004d7919 */ /* 0x000ea20000002100 */
[----:B------:R-:W3:Y:S01]  /*0020*/  LDCU.64 UR8, c[0x0][0x890] ;  /* 0x00011200ff0877ac */ /* 0x000ee20008000a00 */
[----:B------:R-:W-:Y:S02]  /*0030*/  PRMT R64, RZ, 0x7610, R64 ;  /* 0x00007610ff407816 */ /* 0x000fe40000000040 */
[----:B------:R-:W-:Y:S01]  /*0040*/  ELECT P5, URZ, PT ;  /* 0x0000000000ff782f */ /* 0x000fe200038a0000 */
[----:B------:R-:W4:Y:S01]  /*0050*/  LDCU.64 UR54, c[0x0][0x358] ;  /* 0x00006b00ff3677ac */ /* 0x000f220008000a00 */
[----:B---3--:R-:W-:-:S04]  /*0060*/  UISETP.NE.U32.AND UP0, UPT, UR8, URZ, UPT ;  /* 0x000000ff0800728c */ /* 0x008fc8000bf05070 */
[----:B------:R-:W-:Y:S01]  /*0070*/  UISETP.NE.AND.EX UP0, UPT, UR9, URZ, UPT, UP0 ;  /* 0x000000ff0900728c */ /* 0x000fe2000bf05300 */
[----:B--2---:R-:W-:-:S05]  /*0080*/  SHF.R.U32.HI R69, RZ, 0x5, R77 ;  /* 0x00000005ff457819 */ /* 0x004fca000001164d */
[----:B------:R-:W2:Y:S02]  /*0090*/  SHFL.IDX PT, R0, R69, RZ, 0x1f ;  /* 0x00001fff45007589 */ /* 0x000ea400000e0000 */
[----:B--2---:R-:W-:Y:S01]  /*00a0*/  R2UR UR10, R0 ;  /* 0x00000000000a72ca */ /* 0x004fe200000e0000 */
[----:B-1--4-:R-:W-:-:S14]  /*00b0*/  BRA.U UP0, `(.L_x_0) ;  /* 0x00000001002c7547 */ /* 0x012fdc000b800000 */
[----:B------:R-:W1:Y:S02]  /*00c0*/  LDCU.64 UR4, c[0x0][0x888] ;  /* 0x00011100ff0477ac */ /* 0x000e640008000a00 */
[----:B-1----:R-:W-:-:S04]  /*00d0*/  UISETP.NE.U32.AND UP0, UPT, UR4, URZ, UPT ;  /* 0x000000ff0400728c */ /* 0x002fc8000bf05070 */
[----:B------:R-:W-:-:S09]  /*00e0*/  UISETP.NE.AND.EX UP0, UPT, UR5, URZ, UPT, UP0 ;  /* 0x000000ff0500728c */ /* 0x000fd2000bf05300 */
[----:B------:R-:W-:Y:S05]  /*00f0*/  BRA.U !UP0, `(.L_x_1) ;  /* 0x0000000108107547 */ /* 0x000fea000b800000 */
[----:B------:R-:W1:Y:S02]  /*0100*/  LDC.64 R2, c[0x0][0x888] ;  /* 0x00022200ff027b82 */ /* 0x000e640000000a00 */
[----:B-1----:R1:W5:Y:S01]  /*0110*/  LDG.E R35, desc[UR54][R2.64] ;  /* 0x0000003602237981 */ /* 0x002362000c1e1900 */
[----:B------:R-:W-:Y:S01]  /*0120*/  HFMA2 R64, -RZ, RZ, 0, 5.9604644775390625e-08 ;  /* 0x00000001ff407431 */ /* 0x000fe200000001ff */
[----:B------:R-:W-:Y:S05]  /*0130*/  BRA `(.L_x_0) ;  /* 0x00000000000c7947 */ /* 0x000fea0003800000 */
.L_x_1:
[----:B------:R-:W1:Y:S01]  /*0140*/  LDCU UR4, c[0x0][0x880] ;  /* 0x00011000ff0477ac */ /* 0x000e620008000800 */
[----:B------:R-:W-:Y:S01]  /*0150*/  HFMA2 R64, -RZ, RZ, 0, 5.9604644775390625e-08 ;  /* 0x00000001ff407431 */ /* 0x000fe200000001ff */
[----:B-1----:R-:W-:-:S07]  /*0160*/  MOV R35, UR4 ;  /* 0x0000000400237c02 */ /* 0x002fce0008000f00 */
.L_x_0:
[----:B------:R-:W2:Y:S02]  /*0170*/  LDCU.64 UR4, c[0x0][0x8b0] ;  /* 0x00011600ff0477ac */ /* 0x000ea40008000a00 */
[----:B--2---:R-:W-:-:S04]  /*0180*/  UISETP.NE.U32.AND UP0, UPT, UR4, URZ, UPT ;  /* 0x000000ff0400728c */ /* 0x004fc8000bf05070 */
[----:B------:R-:W-:-:S09]  /*0190*/  UISETP.NE.AND.EX UP0, UPT, UR5, URZ, UPT, UP0 ;  /* 0x000000ff0500728c */ /* 0x000fd2000bf05300 */
[----:B------:R-:W-:Y:S05]  /*01a0*/  BRA.U UP0, `(.L_x_2) ;  /* 0x0000000100247547 */ /* 0x000fea000b800000 */
[----:B------:R-:W2:Y:S02]  /*01b0*/  LDCU.64 UR4, c[0x0][0x8a8] ;  /* 0x00011500ff0477ac */ /* 0x000ea40008000a00 */
[----:B--2---:R-:W-:-:S04]  /*01c0*/  UISETP.NE.U32.AND UP0, UPT, UR4, URZ, UPT ;  /* 0x000000ff0400728c */ /* 0x004fc8000bf05070 */
[----:B------:R-:W-:-:S09]  /*01d0*/  UISETP.NE.AND.EX UP0, UPT, UR5, URZ, UPT, UP0 ;  /* 0x000000ff0500728c */ /* 0x000fd2000bf05300 */
[----:B------:R-:W-:Y:S05]  /*01e0*/  BRA.U !UP0, `(.L_x_3) ;  /* 0x00000001080c7547 */ /* 0x000fea000b800000 */
[----:B-1----:R-:W1:Y:S02]  /*01f0*/  LDC.64 R2, c[0x0][0x8a8] ;  /* 0x00022a00ff027b82 */ /* 0x002e640000000a00 */
[----:B-1----:R2:W5:Y:S01]  /*0200*/  LDG.E R33, desc[UR54][R2.64] ;  /* 0x0000003602217981 */ /* 0x002562000c1e1900 */
[----:B------:R-:W-:Y:S05]  /*0210*/  BRA `(.L_x_2) ;  /* 0x0000000000087947 */ /* 0x000fea0003800000 */
.L_x_3:
[----:B------:R-:W2:Y:S02]  /*0220*/  LDCU UR4, c[0x0][0x8a0] ;  /* 0x00011400ff0477ac */ /* 0x000ea40008000800 */
[----:B--2---:R-:W-:Y:S02]  /*0230*/  MOV R33, UR4 ;  /* 0x0000000400217c02 */ /* 0x004fe40008000f00 */
.L_x_2:
[----:B------:R-:W-:Y:S01]  /*0240*/  IMAD.U32 R0, RZ, RZ, UR10 ;  /* 0x0000000aff007e24 */ /* 0x000fe2000f8e00ff */
[----:B------:R-:W-:Y:S04]  /*0250*/  BSSY.RECONVERGENT B0, `(.L_x_4) ;  /* 0x000000c000007945 */ /* 0x000fe80003800200 */
[C---:B------:R-:W-:Y:S02]  /*0260*/  ISETP.NE.OR P1, PT, R0.reuse, 0x1, !P5 ;  /* 0x000000010000780c */ /* 0x040fe40006f25670 */
[----:B------:R-:W-:-:S11]  /*0270*/  ISETP.NE.OR P0, PT, R0, 0x3, !P5 ;  /* 0x000000030000780c */ /* 0x000fd60006f05670 */
[----:B------:R-:W-:Y:S05]  /*0280*/  @P1 BRA `(.L_x_5) ;  /* 0x0000000000201947 */ /* 0x000fea0003800000 */
[----:B------:R-:W3:Y:S02]  /*0290*/  LDCU.64 UR4, c[0x0][0x348] ;  /* 0x00006900ff0477ac */ /* 0x000ee40008000a00 */
[----:B---3--:R-:W-:Y:S02]  /*02a0*/  UIADD3 UR6, UP1, UPT, UR4, 0x80, URZ ;  /* 0x0000008004067890 */ /* 0x008fe4000ff3e0ff */
[----:B------:R-:W-:Y:S02]  /*02b0*/  UIADD3 UR4, UP0, UPT, UR4, 0x180, URZ ;  /* 0x0000018004047890 */ /* 0x000fe4000ff1e0ff */
[----:B------:R-:W-:Y:S02]  /*02c0*/  UIADD3.X UR7, UPT, UPT, URZ, UR5, URZ, UP1, !UPT ;  /* 0x00000005ff077290 */ /* 0x000fe40008ffe4ff */
[----:B------:R-:W-:-:S07]  /*02d0*/  UIADD3.X UR5, UPT, UPT, URZ, UR5, URZ, UP0, !UPT ;  /* 0x00000005ff057290 */ /* 0x000fce00087fe4ff */
[----:B------:R3:W-:Y:S02]  /*02e0*/  UTMACCTL.PF [UR6] ;  /* 0x00000000060079b9 */ /* 0x0007e40008040000 */
[----:B------:R3:W-:Y:S02]  /*02f0*/  UTMACCTL.PF [UR4] ;  /* 0x00000000040079b9 */ /* 0x0007e40008040000 */
[----:B---3--:R-:W-:Y:S01]  /*0300*/  NOP ;  /* 0x0000000000007918 */ /* 0x008fe20000000000 */
.L_x_5:
[----:B------:R-:W-:Y:S05]  /*0310*/  BSYNC.RECONVERGENT B0 ;  /* 0x0000000000007941 */ /* 0x000fea0003800200 */
.L_x_4:
[----:B------:R-:W-:Y:S04]  /*0320*/  BSSY.RECONVERGENT B0, `(.L_x_6) ;  /* 0x000000a000007945 */ /* 0x000fe80003800200 */
        /* <DEDUP_REMOVED lines=9> */
.L_x_7:
[----:B------:R-:W-:Y:S05]  /*03c0*/  BSYNC.RECONVERGENT B0 ;  /* 0x0000000000007941 */ /* 0x000fea0003800200 */
.L_x_6:
[----:B------:R-:W3:Y:S01]  /*03d0*/  LDCU.64 UR4, c[0x0][0x888] ;  /* 0x00011100ff0477ac */ /* 0x000ee20008000a00 */
[----:B------:R-:W-:Y:S02]  /*03e0*/  UISETP.EQ.U32.AND UP1, UPT, UR8, URZ, UPT ;  /* 0x000000ff0800728c */ /* 0x000fe4000bf22070 */
[----:B------:R-:W-:Y:S02]  /*03f0*/  UPLOP3.LUT UP2, UPT, UPT, UPT, UPT, 0x80, 0x8 ;  /* 0x000000000008789c */ /* 0x000fe40003f4f070 */
[----:B---3--:R-:W-:-:S04]  /*0400*/  UISETP.NE.U32.AND UP0, UPT, UR4, URZ, UPT ;  /* 0x000000ff0400728c */ /* 0x008fc8000bf05070 */
[----:B------:R-:W-:-:S04]  /*0410*/  UISETP.NE.AND.EX UP0, UPT, UR5, URZ, UPT, UP0 ;  /* 0x000000ff0500728c */ /* 0x000fc8000bf05300 */
[----:B------:R-:W-:-:S04]  /*0420*/  UISETP.EQ.OR.EX UP3, UPT, UR9, URZ, !UP0, UP1 ;  /* 0x000000ff0900728c */ /* 0x000fc8000c762710 */
[----:B------:R-:W-:-:S05]  /*0430*/  UP2UR UR44, UPR, URZ, 0x8 ;  /* 0x00000008ff2c7883 */ /* 0x000fca0008000000 */
[----:B------:R-:W-:Y:S07]  /*0440*/  BRA.U !UP3, `(.L_x_8) ;  /* 0x000000010b207547 */ /* 0x000fee000b800000 */
[----:B------:R-:W-:Y:S01]  /*0450*/  UISETP.NE.U32.AND UP2, UPT, UR8, URZ, UPT ;  /* 0x000000ff0800728c */ /* 0x000fe2000bf45070 */
[----:B-----5:R-:W-:Y:S01]  /*0460*/  FSETP.NEU.AND P0, PT, R35, RZ, PT ;  /* 0x000000ff2300720b */ /* 0x020fe20003f0d000 */
[----:B------:R-:W-:Y:S02]  /*0470*/  USEL UR4, URZ, 0xffffffff, UP0 ;  /* 0xffffffffff047887 */ /* 0x000fe40008000000 */
[----:B------:R-:W-:-:S10]  /*0480*/  UISETP.NE.AND.EX UP2, UPT, UR9, URZ, UPT, UP2 ;  /* 0x000000ff0900728c */ /* 0x000fd4000bf45320 */
[----:B------:R-:W-:Y:S01]  /*0490*/  VOTEU.ANY UP1, P0 ;  /* 0x0000000000ff7886 */ /* 0x000fe20000020100 */
[----:B------:R-:W-:-:S04]  /*04a0*/  @!UP2 USEL UR4, URZ, 0xffffffff, UP1 ;  /* 0xffffffffff04a887 */ /* 0x000fc80008800000 */
[----:B------:R-:W-:-:S04]  /*04b0*/  ULOP3.LUT UR4, UR4, 0x1, URZ, 0xc0, !UPT ;  /* 0x0000000104047892 */ /* 0x000fc8000f8ec0ff */
[----:B------:R-:W-:-:S11]  /*04c0*/  UISETP.NE.U32.AND UP2, UPT, UR4, 0x1, UPT ;  /* 0x000000010400788c */ /* 0x000fd6000bf45070 */
.L_x_8:
[----:B-12---:R-:W1:Y:S01]  /*04d0*/  SHFL.IDX PT, R2, R69, RZ, 0x1f ;  /* 0x00001fff45027589 */ /* 0x006e6200000e0000 */
[----:B------:R-:W-:-:S04]  /*04e0*/  UISETP.NE.AND UP1, UPT, UR10, 0x2, UPT ;  /* 0x000000020a00788c */ /* 0x000fc8000bf25270 */
[----:B------:R-:W-:Y:S01]  /*04f0*/  USEL UR21, URZ, 0x1, UP1 ;  /* 0x00000001ff157887 */ /* 0x000fe20008800000 */
[----:B-1----:R-:W-:-:S13]  /*0500*/  ISETP.NE.AND P0, PT, R2, RZ, PT ;  /* 0x000000ff0200720c */ /* 0x002fda0003f05270 */
[----:B------:R-:W-:Y:S05]  /*0510*/  @P0 BRA `(.L_x_9) ;  /* 0x0000000000380947 */ /* 0x000fea0003800000 */
[----:B------:R-:W1:Y:S01]  /*0520*/  S2UR UR4, SR_CgaCtaId ;  /* 0x00000000000479c3 */ /* 0x000e620000008800 */
[----:B------:R-:W-:Y:S01]  /*0530*/  UMOV UR5, 0x400 ;  /* 0x0000040000057882 */ /* 0x000fe20000000000 */
[----:B------:R-:W-:Y:S01]  /*0540*/  UMOV UR6, 0x1 ;  /* 0x0000000100067882 */ /* 0x000fe20000000000 */
[----:B------:R-:W-:Y:S01]  /*0550*/  ELECT P0, URZ, PT ;  /* 0x0000000000ff782f */ /* 0x000fe20003800000 */
[----:B------:R-:W-:-:S04]  /*0560*/  UIADD3 UR6, UPT, UPT, -UR6, 0x100000, URZ ;  /* 0x0010000006067890 */ /* 0x000fc8000fffe1ff */
[----:B------:R-:W-:Y:S02]  /*0570*/  USHF.L.U32 UR7, UR6, 0xb, URZ ;  /* 0x0000000b06077899 */ /* 0x000fe400080006ff */
[----:B------:R-:W-:Y:S02]  /*0580*/  USHF.L.U32 UR6, UR6, 0x1, URZ ;  /* 0x0000000106067899 */ /* 0x000fe400080006ff */
[----:B-1----:R-:W-:Y:S01]  /*0590*/  ULEA UR4, UR4, UR5, 0x18 ;  /* 0x0000000504047291 */ /* 0x002fe2000f8ec0ff */
[----:B------:R-:W1:Y:S11]  /*05a0*/  FENCE.VIEW.ASYNC.S ;  /* 0x00000000000073c6 */ /* 0x000e760000000000 */
[----:B-1----:R1:W2:Y:S01]  /*05b0*/  SYNCS.EXCH.64 URZ, [UR4], UR6 ;  /* 0x0000000604ff75b2 */ /* 0x0022a20008000100 */
[----:B------:R1:W3:Y:S01]  /*05c0*/  SYNCS.EXCH.64 URZ, [UR4+0x10], UR6 ;  /* 0x0000100604ff75b2 */ /* 0x0002e20008000100 */
[----:B------:R1:W4:Y:S01]  /*05d0*/  SYNCS.EXCH.64 URZ, [UR4+0x8], UR6 ;  /* 0x0000080604ff75b2 */ /* 0x0003220008000100 */
[----:B------:R1:W1:Y:S01]  /*05e0*/  SYNCS.EXCH.64 URZ, [UR4+0x18], UR6 ;  /* 0x0000180604ff75b2 */ /* 0x0002620008000100 */
[----:B------:R-:W-:Y:S01]  /*05f0*/  NOP ;  /* 0x0000000000007918 */ /* 0x000fe20000000000 */
.L_x_9:
[----:B------:R-:W2:Y:S01]  /*0600*/  SHFL.IDX PT, R2, R69, RZ, 0x1f ;  /* 0x00001fff45027589 */ /* 0x000ea200000e0000 */
[----:B------:R-:W-:Y:S01]  /*0610*/  NOP ;  /* 0x0000000000007918 */ /* 0x000fe20000000000 */
[----:B--2---:R-:W-:-:S13]  /*0620*/  ISETP.NE.AND P0, PT, R2, 0x1, PT ;  /* 0x000000010200780c */ /* 0x004fda0003f05270 */
[----:B------:R-:W-:Y:S05]  /*0630*/  @P0 BRA `(.L_x_10) ;  /* 0x0000000000580947 */ /* 0x000fea0003800000 */
[----:B-1----:R-:W1:Y:S01]  /*0640*/  S2UR UR4, SR_CgaCtaId ;  /* 0x00000000000479c3 */ /* 0x002e620000008800 */
[----:B------:R-:W-:Y:S01]  /*0650*/  UMOV UR5, 0x400 ;  /* 0x0000040000057882 */ /* 0x000fe20000000000 */
[----:B------:R-:W-:Y:S01]  /*0660*/  UMOV UR8, 0x20 ;  /* 0x0000002000087882 */ /* 0x000fe20000000000 */
[----:B------:R-:W-:Y:S01]  /*0670*/  UMOV UR6, 0x80 ;  /* 0x0000008000067882 */ /* 0x000fe20000000000 */
[----:B------:R-:W-:-:S04]  /*0680*/  UIADD3 UR8, UPT, UPT, -UR8, 0x100000, URZ ;  /* 0x0010000008087890 */ /* 0x000fc8000fffe1ff */
[----:B------:R-:W-:Y:S02]  /*0690*/  USHF.L.U32 UR9, UR8, 0xb, URZ ;  /* 0x0000000b08097899 */ /* 0x000fe400080006ff */
[----:B------:R-:W-:Y:S02]  /*06a0*/  USHF.L.U32 UR8, UR8, 0x1, URZ ;  /* 0x0000000108087899 */ /* 0x000fe400080006ff */
[----:B------:R-:W-:-:S04]  /*06b0*/  UIADD3 UR6, UPT, UPT, -UR6, 0x100000, URZ ;  /* 0x0010000006067890 */ /* 0x000fc8000fffe1ff */
[----:B------:R-:W-:Y:S02]  /*06c0*/  USHF.L.U32 UR7, UR6, 0xb, URZ ;  /* 0x0000000b06077899 */ /* 0x000fe400080006ff */
[----:B------:R-:W-:Y:S01]  /*06d0*/  USHF.L.U32 UR6, UR6, 0x1, URZ ;  /* 0x0000000106067899 */ /* 0x000fe200080006ff */
[----:B------:R-:W-:Y:S01]  /*06e0*/  ELECT P0, URZ, PT ;  /* 0x0000000000ff782f */ /* 0x000fe20003800000 */
[----:B-1----:R-:W-:Y:S01]  /*06f0*/  ULEA UR4, UR4, UR5, 0x18 ;  /* 0x0000000504047291 */ /* 0x002fe2000f8ec0ff */
[----:B------:R-:W1:Y:S11]  /*0700*/  FENCE.VIEW.ASYNC.S ;  /* 0x00000000000073c6 */ /* 0x000e760000000000 */
[----:B-1----:R2:W1:Y:S01]  /*0710*/  SYNCS.EXCH.64 URZ, [UR4+0x20], UR8 ;  /* 0x0000200804ff75b2 */ /* 0x0024620008000100 */
[----:B------:R2:W1:Y:S01]  /*0720*/  SYNCS.EXCH.64 URZ, [UR4+0x40], UR6 ;  /* 0x0000400604ff75b2 */ /* 0x0004620008000100 */
[----:B------:R2:W1:Y:S01]  /*0730*/  SYNCS.EXCH.64 URZ, [UR4+0x28], UR8 ;  /* 0x0000280804ff75b2 */ /* 0x0004620008000100 */
[----:B------:R2:W1:Y:S01]  /*0740*/  SYNCS.EXCH.64 URZ, [UR4+0x48], UR6 ;  /* 0x0000480604ff75b2 */ /* 0x0004620008000100 */
[----:B------:R2:W1:Y:S01]  /*0750*/  SYNCS.EXCH.64 URZ, [UR4+0x30], UR8 ;  /* 0x0000300804ff75b2 */ /* 0x0004620008000100 */
[----:B------:R2:W1:Y:S01]  /*0760*/  SYNCS.EXCH.64 URZ, [UR4+0x50], UR6 ;  /* 0x0000500604ff75b2 */ /* 0x0004620008000100 */
[----:B------:R2:W1:Y:S01]  /*0770*/  SYNCS.EXCH.64 URZ, [UR4+0x38], UR8 ;  /* 0x0000380804ff75b2 */ /* 0x0004620008000100 */
[----:B------:R2:W1:Y:S02]  /*0780*/  SYNCS.EXCH.64 URZ, [UR4+0x58], UR6 ;  /* 0x0000580604ff75b2 */ /* 0x0004640008000100 */
[----:B--2---:R-:W-:Y:S01]  /*0790*/  NOP ;  /* 0x0000000000007918 */ /* 0x004fe20000000000 */
.L_x_10:
[----:B------:R-:W2:Y:S01]  /*07a0*/  SHFL.IDX PT, R2, R69, RZ, 0x1f ;  /* 0x00001fff45027589 */ /* 0x000ea200000e0000 */
[----:B------:R-:W-:Y:S01]  /*07b0*/  NOP ;  /* 0x0000000000007918 */ /* 0x000fe20000000000 */
[----:B--2---:R-:W-:-:S13]  /*07c0*/  ISETP.NE.AND P0, PT, R2, 0x3, PT ;  /* 0x000000030200780c */ /* 0x004fda0003f05270 */
[----:B------:R-:W-:Y:S05]  /*07d0*/  @P0 BRA `(.L_x_11) ;  /* 0x0000000000300947 */ /* 0x000fea0003800000 */
[----:B-1----:R-:W1:Y:S01]  /*07e0*/  S2UR UR6, SR_CgaCtaId ;  /* 0x00000000000679c3 */ /* 0x002e620000008800 */
[----:B------:R-:W-:Y:S01]  /*07f0*/  UMOV UR4, 0x400 ;  /* 0x0000040000047882 */ /* 0x000fe20000000000 */
[----:B------:R-:W-:Y:S01]  /*0800*/  UMOV UR5, 0x20 ;  /* 0x0000002000057882 */ /* 0x000fe20000000000 */
[----:B------:R-:W-:Y:S01]  /*0810*/  ELECT P0, URZ, PT ;  /* 0x0000000000ff782f */ /* 0x000fe20003800000 */
[----:B-1----:R-:W-:Y:S02]  /*0820*/  ULEA UR6, UR6, UR4, 0x18 ;  /* 0x0000000406067291 */ /* 0x002fe4000f8ec0ff */
[----:B------:R-:W-:-:S04]  /*0830*/  UIADD3 UR4, UPT, UPT, -UR5, 0x100000, URZ ;  /* 0x0010000005047890 */ /* 0x000fc8000fffe1ff */
[----:B------:R-:W-:Y:S02]  /*0840*/  USHF.L.U32 UR5, UR4, 0xb, URZ ;  /* 0x0000000b04057899 */ /* 0x000fe400080006ff */
[----:B------:R-:W-:Y:S01]  /*0850*/  USHF.L.U32 UR4, UR4, 0x1, URZ ;  /* 0x0000000104047899 */ /* 0x000fe200080006ff */
[----:B------:R-:W1:Y:S11]  /*0860*/  FENCE.VIEW.ASYNC.S ;  /* 0x00000000000073c6 */ /* 0x000e760000000000 */
[----:B-1----:R2:W1:Y:S01]  /*0870*/  SYNCS.EXCH.64 URZ, [UR6+0x60], UR4 ;  /* 0x0000600406ff75b2 */ /* 0x0024620008000100 */
[----:B------:R2:W1:Y:S02]  /*0880*/  SYNCS.EXCH.64 URZ, [UR6+0x68], UR4 ;  /* 0x0000680406ff75b2 */ /* 0x0004640008000100 */
[----:B--2---:R-:W-:Y:S01]  /*0890*/  NOP ;  /* 0x0000000000007918 */ /* 0x004fe20000000000 */
.L_x_11:
[----:B------:R-:W2:Y:S01]  /*08a0*/  SHFL.IDX PT, R2, R69, RZ, 0x1f ;  /* 0x00001fff45027589 */ /* 0x000ea200000e0000 */
[----:B------:R-:W-:Y:S01]  /*08b0*/  NOP ;  /* 0x0000000000007918 */ /* 0x000fe20000000000 */
[----:B--2---:R-:W-:-:S13]  /*08c0*/  ISETP.NE.AND P0, PT, R2, 0x4, PT ;  /* 0x000000040200780c */ /* 0x004fda0003f05270 */
[----:B------:R-:W-:Y:S05]  /*08d0*/  @P0 BRA `(.L_x_12) ;  /* 0x00000000004c0947 */ /* 0x000fea0003800000 */
[----:B-1----:R-:W1:Y:S01]  /*08e0*/  S2UR UR6, SR_CgaCtaId ;  /* 0x00000000000679c3 */ /* 0x002e620000008800 */
[----:B------:R-:W-:Y:S01]  /*08f0*/  UMOV UR4, 0x100 ;  /* 0x0000010000047882 */ /* 0x000fe20000000000 */
[----:B------:R-:W-:Y:S01]  /*0900*/  UMOV UR5, 0x400 ;  /* 0x0000040000057882 */ /* 0x000fe20000000000 */
[----:B------:R-:W-:Y:S01]  /*0910*/  USEL UR4, UR4, 0xe0, UP2 ;  /* 0x000000e004047887 */ /* 0x000fe20009000000 */
[----:B------:R-:W-:Y:S01]  /*0920*/  UMOV UR8, 0x1 ;  /* 0x0000000100087882 */ /* 0x000fe20000000000 */
[----:B------:R-:W-:Y:S01]  /*0930*/  ELECT P0, URZ, PT ;  /* 0x0000000000ff782f */ /* 0x000fe20003800000 */
[----:B------:R-:W-:-:S04]  /*0940*/  UIADD3 UR8, UPT, UPT, -UR8, 0x100000, URZ ;  /* 0x0010000008087890 */ /* 0x000fc8000fffe1ff */
[----:B------:R-:W-:Y:S02]  /*0950*/  USHF.L.U32 UR9, UR8, 0xb, URZ ;  /* 0x0000000b08097899 */ /* 0x000fe400080006ff */
[----:B------:R-:W-:Y:S02]  /*0960*/  USHF.L.U32 UR8, UR8, 0x1, URZ ;  /* 0x0000000108087899 */ /* 0x000fe400080006ff */
[----:B-1----:R-:W-:Y:S02]  /*0970*/  ULEA UR6, UR6, UR5, 0x18 ;  /* 0x0000000506067291 */ /* 0x002fe4000f8ec0ff */
[----:B------:R-:W-:-:S04]  /*0980*/  UIADD3 UR4, UPT, UPT, -UR4, 0x100000, URZ ;  /* 0x0010000004047890 */ /* 0x000fc8000fffe1ff */
[----:B------:R-:W-:Y:S02]  /*0990*/  USHF.L.U32 UR5, UR4, 0xb, URZ ;  /* 0x0000000b04057899 */ /* 0x000fe400080006ff */
[----:B------:R-:W-:Y:S01]  /*09a0*/  USHF.L.U32 UR4, UR4, 0x1, URZ ;  /* 0x0000000104047899 */ /* 0x000fe200080006ff */
[----:B------:R-:W1:Y:S03]  /*09b0*/  FENCE.VIEW.ASYNC.S ;  /* 0x00000000000073c6 */ /* 0x000e660000000000 */
[----:B-1----:R2:W1:Y:S08]  /*09c0*/  SYNCS.EXCH.64 URZ, [UR6+0x70], UR8 ;  /* 0x0000700806ff75b2 */ /* 0x0024700008000100 */
[----:B------:R2:W1:Y:S01]  /*09d0*/  SYNCS.EXCH.64 URZ, [UR6+0x80], UR4 ;  /* 0x0000800406ff75b2 */ /* 0x0004620008000100 */
[----:B------:R2:W1:Y:S01]  /*09e0*/  SYNCS.EXCH.64 URZ, [UR6+0x78], UR8 ;  /* 0x0000780806ff75b2 */ /* 0x0004620008000100 */
[----:B------:R2:W1:Y:S02]  /*09f0*/  SYNCS.EXCH.64 URZ, [UR6+0x88], UR4 ;  /* 0x0000880406ff75b2 */ /* 0x0004640008000100 */
[----:B--2---:R-:W-:Y:S01]  /*0a00*/  NOP ;  /* 0x0000000000007918 */ /* 0x004fe20000000000 */
.L_x_12:
        /* <DEDUP_REMOVED lines=26> */
.L_x_13:
        /* <DEDUP_REMOVED lines=13> */
[----:B-1----:R2:W1:Y:S01]  /*0c80*/  SYNCS.EXCH.64 URZ, [UR4+0xd0], UR6 ;  /* 0x0000d00604ff75b2 */ /* 0x0024620008000100 */
[----:B------:R2:W1:Y:S01]  /*0c90*/  SYNCS.EXCH.64 URZ, [UR4+0xe0], UR6 ;  /* 0x0000e00604ff75b2 */ /* 0x0004620008000100 */
[----:B------:R2:W1:Y:S01]  /*0ca0*/  SYNCS.EXCH.64 URZ, [UR4+0xd8], UR6 ;  /* 0x0000d80604ff75b2 */ /* 0x0004620008000100 */
[----:B------:R2:W1:Y:S02]  /*0cb0*/  SYNCS.EXCH.64 URZ, [UR4+0xe8], UR6 ;  /* 0x0000e80604ff75b2 */ /* 0x0004640008000100 */
[----:B--2---:R-:W-:Y:S01]  /*0cc0*/  NOP ;  /* 0x0000000000007918 */ /* 0x004fe20000000000 */
.L_x_14:
[----:B------:R-:W2:Y:S01]  /*0cd0*/  S2UR UR5, SR_CTAID.X ;  /* 0x00000000000579c3 */ /* 0x000ea20000002500 */
[----:B------:R-:W-:-:S05]  /*0ce0*/  CS2R.32 R63, SR_CgaSize ;  /* 0x00000000003f7805 */ /* 0x000fca0000008a00 */
[----:B------:R-:W-:-:S05]  /*0cf0*/  IMAD R63, R63, -0xa0, RZ ;  /* 0xffffff603f3f7824 */ /* 0x000fca00078e02ff */
[----:B-1----:R-:W-:-:S14]  /*0d00*/  R2UR UR7, R63 ;  /* 0x000000003f0772ca */ /* 0x002fdc00000e0000 */
[----:B------:R-:W1:Y:S01]  /*0d10*/  LDCU UR7, c[0x0][UR7+0x2b0] ;  /* 0x00005600070777ac */ /* 0x000e620008000800 */
[----:B------:R-:W-:Y:S01]  /*0d20*/  NOP ;  /* 0x0000000000007918 */ /* 0x000fe20000000000 */
[----:B------:R-:W-:-:S05]  /*0d30*/  CS2R.32 R63, SR_CgaSize ;  /* 0x00000000003f7805 */ /* 0x000fca0000008a00 */
[----:B------:R-:W-:-:S05]  /*0d40*/  IMAD R63, R63, -0xa0, RZ ;  /* 0xffffff603f3f7824 */ /* 0x000fca00078e02ff */
[----:B------:R-:W-:-:S14]  /*0d50*/  R2UR UR6, R63 ;  /* 0x000000003f0672ca */ /* 0x000fdc00000e0000 */
[----:B------:R-:W3:Y:S01]  /*0d60*/  LDCU UR6, c[0x0][UR6+0x2b4] ;  /* 0x00005680060677ac */ /* 0x000ee20008000800 */
[----:B------:R-:W4:Y:S08]  /*0d70*/  S2UR UR4, SR_CTAID.Y ;  /* 0x00000000000479c3 */ /* 0x000f300000002600 */
[----:B------:R-:W3:Y:S01]  /*0d80*/  LDC R10, c[0x0][0xb24] ;  /* 0x0002c900ff0a7b82 */ /* 0x000ee20000000800 */
[----:B--2---:R-:W-:-:S02]  /*0d90*/  I2FP.F32.U32 R63, UR5 ;  /* 0x00000005003f7c45 */ /* 0x004fc40008201000 */
[----:B------:R-:W-:-:S05]  /*0da0*/  CS2R.32 R3, SR_CgaSize ;  /* 0x0000000000037805 */ /* 0x000fca0000008a00 */
[----:B------:R-:W-:-:S06]  /*0db0*/  IMAD R3, R3, -0xa0, RZ ;  /* 0xffffff6003037824 */ /* 0x000fcc00078e02ff */
[----:B------:R-:W2:Y:S01]  /*0dc0*/  LDC R3, c[0x0][R3+0x2a0] ;  /* 0x0000a80003037b82 */ /* 0x000ea20000000800 */
[----:B------:R-:W-:Y:S01]  /*0dd0*/  MOV R15, UR5 ;  /* 0x00000005000f7c02 */ /* 0x000fe20008000f00 */
[----:B-1----:R-:W-:Y:S01]  /*0de0*/  FMUL R63, R63, UR7 ;  /* 0x000000073f3f7c20 */ /* 0x002fe20008400000 */
[----:B----4-:R-:W-:Y:S02]  /*0df0*/  I2FP.F32.U32 R62, UR4 ;  /* 0x00000004003e7c45 */ /* 0x010fe40008201000 */
[----:B------:R-:W-:-:S05]  /*0e00*/  CS2R.32 R2, SR_CgaSize ;  /* 0x0000000000027805 */ /* 0x000fca0000008a00 */
[----:B------:R-:W-:-:S06]  /*0e10*/  IMAD R2, R2, -0xa0, RZ ;  /* 0xffffff6002027824 */ /* 0x000fcc00078e02ff */
[----:B------:R-:W1:Y:S01]  /*0e20*/  LDC R2, c[0x0][R2+0x2a4] ;  /* 0x0000a90002027b82 */ /* 0x000e620000000800 */
[----:B------:R-:W-:Y:S01]  /*0e30*/  MOV R14, UR4 ;  /* 0x00000004000e7c02 */ /* 0x000fe20008000f00 */
[----:B------:R-:W4:Y:S01]  /*0e40*/  F2I.U32.TRUNC.NTZ R63, R63 ;  /* 0x0000003f003f7305 */ /* 0x000f22000020f000 */
[----:B---3--:R-:W-:-:S05]  /*0e50*/  FMUL R62, R62, UR6 ;  /* 0x000000063e3e7c20 */ /* 0x008fca0008400000 */
[----:B------:R-:W-:Y:S01]  /*0e60*/  BAR.SYNC.DEFER_BLOCKING 0x0 ;  /* 0x0000000000007b1d */ /* 0x000fe20000010000 */
[----:B------:R-:W-:-:S05]  /*0e70*/  ISETP.GE.AND P0, PT, R10, 0x1, PT ;  /* 0x000000010a00780c */ /* 0x000fca0003f06270 */
[----:B------:R-:W3:Y:S02]  /*0e80*/  F2I.U32.TRUNC.NTZ R62, R62 ;  /* 0x0000003e003e7305 */ /* 0x000ee4000020f000 */
[----:B------:R-:W1:Y:S01]  /*0e90*/  S2UR UR52, SR_CTAID.Z ;  /* 0x00000000003479c3 */ /* 0x000e620000002700 */
[----:B----4-:R-:W-:-:S05]  /*0ea0*/  IADD3 R63, PT, PT, -R63, RZ, RZ ;  /* 0x000000ff3f3f7210 */ /* 0x010fca0007ffe1ff */
[----:B--2---:R-:W-:Y:S01]  /*0eb0*/  IMAD R63, R3, R63, UR5 ;  /* 0x00000005033f7e24 */ /* 0x004fe2000f8e023f */
[----:B---3--:R-:W-:-:S05]  /*0ec0*/  IADD3 R62, PT, PT, -R62, RZ, RZ ;  /* 0x000000ff3e3e7210 */ /* 0x008fca0007ffe1ff */
[----:B-1----:R-:W-:Y:S01]  /*0ed0*/  IMAD R62, R2, R62, UR4 ;  /* 0x00000004023e7e24 */ /* 0x002fe2000f8e023e */
[----:B------:R-:W-:Y:S06]  /*0ee0*/  @!P0 BRA `(.L_x_15) ;  /* 0x0000000000b88947 */ /* 0x000fec0003800000 */
[----:B------:R-:W1:Y:S01]  /*0ef0*/  LDC.64 R4, c[0x0][0xb18] ;  /* 0x0002c600ff047b82 */ /* 0x000e620000000a00 */
[----:B------:R-:W-:-:S07]  /*0f00*/  ISETP.NE.AND P0, PT, R10, 0x1, PT ;  /* 0x000000010a00780c */ /* 0x000fce0003f05270 */
[----:B------:R-:W2:Y:S08]  /*0f10*/  LDC R9, c[0x0][0xb0c] ;  /* 0x0002c300ff097b82 */ /* 0x000eb00000000800 */
[----:B------:R-:W3:Y:S08]  /*0f20*/  LDC R12, c[0x0][0x370] ;  /* 0x0000dc00ff0c7b82 */ /* 0x000ef00000000800 */
[----:B------:R-:W4:Y:S01]  /*0f30*/  LDC R11, c[0x0][0x374] ;  /* 0x0000dd00ff0b7b82 */ /* 0x000f220000000800 */
[----:B-1----:R-:W-:-:S07]  /*0f40*/  ISETP.NE.AND P1, PT, R4, 0x1, PT ;  /* 0x000000010400780c */ /* 0x002fce0003f25270 */
[----:B------:R-:W3:Y:S01]  /*0f50*/  LDC.64 R6, c[0x0][0xb10] ;  /* 0x0002c400ff067b82 */ /* 0x000ee20000000a00 */
[----:B--2---:R-:W-:-:S07]  /*0f60*/  ISETP.NE.AND P2, PT, R9, 0x1, PT ;  /* 0x000000010900780c */ /* 0x004fce0003f45270 */
[----:B------:R-:W1:Y:S08]  /*0f70*/  LDC R8, c[0x0][0xb20] ;  /* 0x0002c800ff087b82 */ /* 0x000e700000000800 */
[----:B------:R-:W2:Y:S01]  /*0f80*/  LDC.64 R2, c[0x0][0xb28] ;  /* 0x0002ca00ff027b82 */ /* 0x000ea20000000a00 */
[----:B----4-:R-:W-:-:S04]  /*0f90*/  IMAD.HI.U32 R13, R11, R5, RZ ;  /* 0x000000050b0d7227 */ /* 0x010fc800078e00ff */
[----:B------:R-:W-:-:S04]  /*0fa0*/  IMAD.HI.U32 R5, R14, R5, RZ ;  /* 0x000000050e057227 */ /* 0x000fc800078e00ff */
[----:B---3--:R-:W-:-:S05]  /*0fb0*/  IMAD.HI.U32 R16, R12, R6, RZ ;  /* 0x000000060c107227 */ /* 0x008fca00078e00ff */
[-C--:B------:R-:W-:Y:S01]  /*0fc0*/  @P2 SHF.R.U32.HI R12, RZ, R7.reuse, R16 ;  /* 0x00000007ff0c2219 */ /* 0x080fe20000011610 */
[----:B------:R-:W-:Y:S01]  /*0fd0*/  IMAD.HI.U32 R16, R15, R6, RZ ;  /* 0x000000060f107227 */ /* 0x000fe200078e00ff */
[-C--:B-1----:R-:W-:Y:S02]  /*0fe0*/  @P1 SHF.R.U32.HI R11, RZ, R8.reuse, R13 ;  /* 0x00000008ff0b1219 */ /* 0x082fe4000001160d */
[----:B------:R-:W-:Y:S02]  /*0ff0*/  SHF.R.U32.HI R5, RZ, R8, R5 ;  /* 0x00000008ff057219 */ /* 0x000fe40000011605 */
[----:B------:R-:W-:Y:S02]  /*1000*/  SHF.R.U32.HI R16, RZ, R7, R16 ;  /* 0x00000007ff107219 */ /* 0x000fe40000011610 */
[----:B------:R-:W-:Y:S01]  /*1010*/  SEL R5, R14, R5, !P1 ;  /* 0x000000050e057207 */ /* 0x000fe20004800000 */
[----:B--2---:R-:W-:Y:S01]  /*1020*/  IMAD.HI.U32 R13, R11, R2, RZ ;  /* 0x000000020b0d7227 */ /* 0x004fe200078e00ff */
[----:B------:R-:W-:-:S03]  /*1030*/  SEL R16, R15, R16, !P2 ;  /* 0x000000100f107207 */ /* 0x000fc60005000000 */
[----:B------:R-:W-:Y:S01]  /*1040*/  IMAD.HI.U32 R6, R12, R2, RZ ;  /* 0x000000020c067227 */ /* 0x000fe200078e00ff */
[----:B------:R-:W-:-:S04]  /*1050*/  @P0 SHF.R.U32.HI R11, RZ, R3, R13 ;  /* 0x00000003ff0b0219 */ /* 0x000fc8000001160d */
[----:B------:R-:W-:Y:S01]  /*1060*/  @P0 SHF.R.U32.HI R12, RZ, R3, R6 ;  /* 0x00000003ff0c0219 */ /* 0x000fe20000011606 */
[----:B------:R-:W-:-:S04]  /*1070*/  IMAD R11, R11, R10, RZ ;  /* 0x0000000a0b0b7224 */ /* 0x000fc800078e02ff */
[----:B------:R-:W-:Y:S01]  /*1080*/  IMAD R6, R12, R10, RZ ;  /* 0x0000000a0c067224 */ /* 0x000fe200078e02ff */
[----:B------:R-:W-:-:S04]  /*1090*/  ISETP.GE.AND P1, PT, R5, R11, PT ;  /* 0x0000000b0500720c */ /* 0x000fc80003f26270 */
[----:B------:R-:W-:Y:S01]  /*10a0*/  ISETP.GE.OR P1, PT, R16, R6, P1 ;  /* 0x000000061000720c */ /* 0x000fe20000f26670 */
[----:B------:R-:W-:-:S05]  /*10b0*/  IMAD.HI.U32 R6, R5, R2, RZ ;  /* 0x0000000205067227 */ /* 0x000fca00078e00ff */
[----:B------:R-:W-:-:S04]  /*10c0*/  SHF.R.U32.HI R6, RZ, R3, R6 ;  /* 0x00000003ff067219 */ /* 0x000fc80000011606 */
[----:B------:R-:W-:-:S03]  /*10d0*/  SEL R6, R5, R6, !P0 ;  /* 0x0000000605067207 */ /* 0x000fc60004000000 */
[----:B------:R-:W-:Y:S01]  /*10e0*/  @!P1 IMAD.HI.U32 R7, R16, R2, RZ ;  /* 0x0000000210079227 */ /* 0x000fe200078e00ff */
[----:B------:R-:W-:-:S04]  /*10f0*/  IADD3 R2, PT, PT, -R6, RZ, RZ ;  /* 0x000000ff06027210 */ /* 0x000fc80007ffe1ff */
[----:B------:R-:W-:Y:S01]  /*1100*/  @!P1 SHF.R.U32.HI R3, RZ, R3, R7 ;  /* 0x00000003ff039219 */ /* 0x000fe20000011607 */
[----:B------:R-:W-:Y:S01]  /*1110*/  IMAD R2, R10, R2, R5 ;  /* 0x000000020a027224 */ /* 0x000fe200078e0205 */
[----:B------:R-:W-:Y:S02]  /*1120*/  IADD3 R7, PT, PT, -R5, RZ, RZ ;  /* 0x000000ff05077210 */ /* 0x000fe40007ffe1ff */
[----:B------:R-:W-:-:S03]  /*1130*/  @!P1 SEL R3, R16, R3, !P0 ;  /* 0x0000000310039207 */ /* 0x000fc60004000000 */
[----:B------:R-:W-:Y:S02]  /*1140*/  IMAD R7, R4, R7, R14 ;  /* 0x0000000704077224 */ /* 0x000fe400078e020e */
[--C-:B------:R-:W-:Y:S02]  /*1150*/  @!P1 IMAD.IADD R6, R6, 0x1, -R3.reuse ;  /* 0x0000000106069824 */ /* 0x100fe400078e0a03 */
[----:B------:R-:W-:Y:S01]  /*1160*/  @!P1 IMAD R3, R2, R12, R3 ;  /* 0x0000000c02039224 */ /* 0x000fe200078e0203 */
[----:B------:R-:W-:Y:S01]  /*1170*/  IADD3 R2, PT, PT, -R16, RZ, RZ ;  /* 0x000000ff10027210 */ /* 0x000fe20007ffe1ff */
[----:B------:R-:W-:Y:S02]  /*1180*/  @!P1 IMAD R5, R6, R10, R16 ;  /* 0x0000000a06059224 */ /* 0x000fe400078e0210 */
[----:B------:R-:W-:Y:S02]  /*1190*/  @!P1 IMAD.MOV.U32 R16, RZ, RZ, R3 ;  /* 0x000000ffff109224 */ /* 0x000fe400078e0003 */
[----:B------:R-:W-:-:S02]  /*11a0*/  IMAD R2, R9, R2, R15 ;  /* 0x0000000209027224 */ /* 0x000fc400078e020f */
[----:B------:R-:W-:Y:S02]  /*11b0*/  IMAD R14, R5, R4, R7 ;  /* 0x00000004050e7224 */ /* 0x000fe400078e0207 */
[----:B------:R-:W-:Y:S02]  /*11c0*/  IMAD R15, R16, R9, R2 ;  /* 0x00000009100f7224 */ /* 0x000fe400078e0202 */
.L_x_15:
[----:B------:R-:W1:Y:S01]  /*11d0*/  LDCU UR4, c[0x0][0xb30] ;  /* 0x00016600ff0477ac */ /* 0x000e620008000800 */
[----:B------:R-:W2:Y:S08]  /*11e0*/  S2UR UR45, SR_CgaCtaId ;  /* 0x00000000002d79c3 */ /* 0x000eb00000008800 */
[----:B------:R-:W3:Y:S01]  /*11f0*/  LDC R26, c[0x0][0xb24] ;  /* 0x0002c900ff1a7b82 */ /* 0x000ee20000000800 */
[----:B-1----:R-:W-:-:S09]  /*1200*/  UISETP.NE.AND UP1, UPT, UR4, 0x1, UPT ;  /* 0x000000010400788c */ /* 0x002fd2000bf25270 */
[----:B--2---:R-:W-:Y:S05]  /*1210*/  BRA.U UP1, `(.L_x_16) ;  /* 0x0000000101407547 */ /* 0x004fea000b800000 */
[----:B------:R-:W1:Y:S08]  /*1220*/  LDC.64 R4, c[0x0][0xb10] ;  /* 0x0002c400ff047b82 */ /* 0x000e700000000a00 */
[----:B------:R-:W2:Y:S08]  /*1230*/  LDC.64 R2, c[0x0][0xb18] ;  /* 0x0002c600ff027b82 */ /* 0x000eb00000000a00 */
[----:B------:R-:W4:Y:S08]  /*1240*/  LDC R6, c[0x0][0xb20] ;  /* 0x0002c800ff067b82 */ /* 0x000f300000000800 */
[----:B------:R-:W3:Y:S01]  /*1250*/  LDC R7, c[0x0][0xb0c] ;  /* 0x0002c300ff077b82 */ /* 0x000ee20000000800 */
[----:B-1----:R-:W-:-:S05]  /*1260*/  IMAD.HI.U32 R4, R15, R4, RZ ;  /* 0x000000040f047227 */ /* 0x002fca00078e00ff */
[----:B------:R-:W-:Y:S01]  /*1270*/  SHF.R.U32.HI R4, RZ, R5, R4 ;  /* 0x00000005ff047219 */ /* 0x000fe20000011604 */
[----:B--2---:R-:W-:Y:S01]  /*1280*/  IMAD.HI.U32 R3, R14, R3, RZ ;  /* 0x000000030e037227 */ /* 0x004fe200078e00ff */
[----:B------:R-:W-:-:S04]  /*1290*/  ISETP.NE.AND P0, PT, R2, 0x1, PT ;  /* 0x000000010200780c */ /* 0x000fc80003f05270 */
[----:B----4-:R-:W-:-:S04]  /*12a0*/  SHF.R.U32.HI R3, RZ, R6, R3 ;  /* 0x00000006ff037219 */ /* 0x010fc80000011603 */
[----:B------:R-:W-:Y:S02]  /*12b0*/  SEL R3, R14, R3, !P0 ;  /* 0x000000030e037207 */ /* 0x000fe40004000000 */
[----:B---3--:R-:W-:-:S04]  /*12c0*/  ISETP.NE.AND P1, PT, R7, 0x1, PT ;  /* 0x000000010700780c */ /* 0x008fc80003f25270 */
[----:B------:R-:W-:-:S05]  /*12d0*/  SEL R4, R15, R4, !P1 ;  /* 0x000000040f047207 */ /* 0x000fca0004800000 */
[----:B------:R-:W-:Y:S02]  /*12e0*/  IMAD.IADD R5, R3, 0x1, -R4 ;  /* 0x0000000103057824 */ /* 0x000fe400078e0a04 */
[----:B------:R-:W-:Y:S02]  /*12f0*/  IMAD.IADD R3, R4, 0x1, -R3 ;  /* 0x0000000104037824 */ /* 0x000fe400078e0a03 */
[----:B------:R-:W-:Y:S02]  /*1300*/  IMAD R15, R5, R7, R15 ;  /* 0x00000007050f7224 */ /* 0x000fe400078e020f */
[----:B------:R-:W-:-:S07]  /*1310*/  IMAD R14, R3, R2, R14 ;  /* 0x00000002030e7224 */ /* 0x000fce00078e020e */
.L_x_16:
[----:B------:R-:W-:Y:S01]  /*1320*/  BAR.SYNC.DEFER_BLOCKING 0x0 ;  /* 0x0000000000007b1d */ /* 0x000fe20000010000 */
[----:B------:R-:W-:Y:S01]  /*1330*/  UISETP.NE.AND UP1, UPT, UR10, 0x2, UPT ;  /* 0x000000020a00788c */ /* 0x000fe2000bf25270 */
[----:B------:R-:W-:Y:S02]  /*1340*/  ISETP.NE.OR P5, PT, R0, 0x2, !P5 ;  /* 0x000000020000780c */ /* 0x000fe40006fa5670 */
[----:B------:R-:W-:-:S06]  /*1350*/  LOP3.LUT R2, R77, 0x1f, RZ, 0xc0, !PT ;  /* 0x0000001f4d027812 */ /* 0x000fcc00078ec0ff */
[----:B------:R-:W-:Y:S05]  /*1360*/  BRA.U UP1, `(.L_x_17) ;  /* 0x0000001101f47547 */ /* 0x000fea000b800000 */
[----:B------:R-:W1:Y:S01]  /*1370*/  LDCU UR6, c[0x0][0x38c] ;  /* 0x00007180ff0677ac */ /* 0x000e620008000800 */
[----:B------:R-:W2:Y:S01]  /*1380*/  LDC R8, c[0x0][0x370] ;  /* 0x0000dc00ff087b82 */ /* 0x000ea20000000800 */
[----:B------:R-:W-:Y:S01]  /*1390*/  PLOP3.LUT P1, PT, PT, PT, UP2, 0x80, 0x8 ;  /* 0x000000000008781c */ /* 0x000fe20003f2f028 */
[----:B------:R-:W-:Y:S01]  /*13a0*/  IMAD.MOV.U32 R17, RZ, RZ, 0x1 ;  /* 0x00000001ff117424 */ /* 0x000fe200078e00ff */
[----:B------:R-:W-:Y:S01]  /*13b0*/  ISETP.EQ.OR P4, PT, R2, RZ, P5 ;  /* 0x000000ff0200720c */ /* 0x000fe20002f82670 */
[----:B------:R-:W-:Y:S01]  /*13c0*/  IMAD.MOV.U32 R16, RZ, RZ, RZ ;  /* 0x000000ffff107224 */ /* 0x000fe200078e00ff */
[----:B------:R-:W-:Y:S02]  /*13d0*/  PLOP3.LUT P1, PT, P1, PT, PT, 0x8, 0x80 ;  /* 0x000000000080781c */ /* 0x000fe40000f2e170 */
[----:B------:R-:W-:Y:S01]  /*13e0*/  CS2R R12, SRZ ;  /* 0x00000000000c7805 */ /* 0x000fe2000001ff00 */
[----:B------:R-:W-:Y:S01]  /*13f0*/  IMAD.MOV.U32 R11, RZ, RZ, 0x1 ;  /* 0x00000001ff0b7424 */ /* 0x000fe200078e00ff */
[----:B------:R-:W4:Y:S01]  /*1400*/  LDC R0, c[0x0][0x374] ;  /* 0x0000dd00ff007b82 */ /* 0x000f220000000800 */
[----:B------:R-:W2:Y:S01]  /*1410*/  LDCU.64 UR38, c[0x0][0x348] ;  /* 0x00006900ff2677ac */ /* 0x000ea20008000a00 */
[----:B------:R-:W-:Y:S01]  /*1420*/  UMOV UR21, URZ ;  /* 0x000000ff00157c82 */ /* 0x000fe20008000000 */
[----:B-1----:R-:W-:-:S02]  /*1430*/  UIADD3 UR5, UPT, UPT, UR6, 0x7f, URZ ;  /* 0x0000007f06057890 */ /* 0x002fc4000fffe0ff */
[----:B------:R-:W-:Y:S02]  /*1440*/  UIADD3 UR47, UPT, UPT, UR6, 0xfe, URZ ;  /* 0x000000fe062f7890 */ /* 0x000fe4000fffe0ff */
[----:B------:R-:W-:-:S04]  /*1450*/  USHF.R.S32.HI UR4, URZ, 0x1f, UR5 ;  /* 0x0000001fff047899 */ /* 0x000fc80008011405 */
[----:B------:R-:W-:-:S04]  /*1460*/  ULEA.HI UR4, UR4, UR5, URZ, 0x7 ;  /* 0x0000000504047291 */ /* 0x000fc8000f8f38ff */
[----:B------:R-:W-:Y:S02]  /*1470*/  USHF.R.S32.HI UR37, URZ, 0x7, UR4 ;  /* 0x00000007ff257899 */ /* 0x000fe40008011404 */
[----:B------:R-:W-:Y:S02]  /*1480*/  UIADD3 UR4, UPT, UPT, UR6, -0x1, URZ ;  /* 0xffffffff06047890 */ /* 0x000fe4000fffe0ff */
[----:B------:R-:W-:Y:S02]  /*1490*/  UISETP.LT.U32.AND UP0, UPT, UR37, 0x2, UPT ;  /* 0x000000022500788c */ /* 0x000fe4000bf01070 */
[----:B------:R-:W-:Y:S02]  /*14a0*/  UISETP.GE.U32.AND UP1, UPT, UR4, -0xff, UPT ;  /* 0xffffff010400788c */ /* 0x000fe4000bf26070 */
[----:B------:R-:W-:-:S04]  /*14b0*/  USEL UR29, UR37, 0x2, UP0 ;  /* 0x00000002251d7887 */ /* 0x000fc80008000000 */
[----:B------:R-:W-:Y:S02]  /*14c0*/  UIADD3 UR22, UPT, UPT, UR29, -0x1, URZ ;  /* 0xffffffff1d167890 */ /* 0x000fe4000fffe0ff */
[----:B------:R-:W-:-:S03]  /*14d0*/  UIADD3 UR46, UPT, UPT, UR37, -UR29, URZ ;  /* 0x8000001d252e7290 */ /* 0x000fc6000fffe0ff */
[----:B------:R-:W-:-:S04]  /*14e0*/  @UP1 UIADD3 UR22, UPT, UPT, UR29, URZ, URZ ;  /* 0x000000ff1d161290 */ /* 0x000fc8000fffe0ff */
[----:B--2---:R-:W-:-:S12]  /*14f0*/  UIADD3 UR22, UPT, UPT, UR22, 0x1, URZ ;  /* 0x0000000116167890 */ /* 0x004fd8000fffe0ff */
.L_x_39:
[----:B------:R-:W-:Y:S01]  /*1500*/  UISETP.NE.AND UP0, UPT, UR45, URZ, UPT ;  /* 0x000000ff2d00728c */ /* 0x000fe2000bf05270 */
[----:B------:R-:W1:Y:S08]  /*1510*/  S2UR UR45, SR_CgaCtaId ;  /* 0x00000000002d79c3 */ /* 0x000e700000008800 */
[----:B------:R-:W-:Y:S05]  /*1520*/  BRA.U UP0, `(.L_x_18) ;  /* 0x0000000100347547 */ /* 0x000fea000b800000 */
[----:B------:R-:W2:Y:S01]  /*1530*/  S2R R2, SR_CgaCtaId ;  /* 0x0000000000027919 */ /* 0x000ea20000008800 */
[----:B------:R-:W-:-:S04]  /*1540*/  MOV R3, 0x400 ;  /* 0x0000040000037802 */ /* 0x000fc80000000f00 */
[----:B--2---:R-:W-:Y:S02]  /*1550*/  LEA R2, R2, R3, 0x18 ;  /* 0x0000000302027211 */ /* 0x004fe400078ec0ff */
[----:B------:R-:W-:-:S03]  /*1560*/  SHF.L.U32 R3, R11, 0x1f, RZ ;  /* 0x0000001f0b037819 */ /* 0x000fc600000006ff */
[----:B------:R-:W-:-:S04]  /*1570*/  IMAD R2, R12, 0x8, R2 ;  /* 0x000000080c027824 */ /* 0x000fc800078e0202 */
[----:B------:R-:W2:Y:S02]  /*1580*/  SYNCS.PHASECHK.TRANS64.TRYWAIT P0, [R2+URZ+0xe0], R3 ;  /* 0x0000e003020075a7 */ /* 0x000ea400080011ff */
[----:B--2---:R-:W-:Y:S05]  /*1590*/  @!P0 BRA `(.L_x_19) ;  /* 0x0000007000e48947 */ /* 0x004fea0003800000 */
.L_x_133:
[----:B------:R-:W-:Y:S01]  /*15a0*/  VIADD R12, R12, 0x1 ;  /* 0x000000010c0c7836 */ /* 0x000fe20000000000 */
[----:B------:R2:W-:Y:S04]  /*15b0*/  SYNCS.ARRIVE.TRANS64.A1T0 RZ, [R2+URZ+0xd0], RZ ;  /* 0x0000d0ff02ff79a7 */ /* 0x0005e800081000ff */
[----:B------:R-:W-:-:S04]  /*15c0*/  ISETP.NE.AND P0, PT, R12, 0x2, PT ;  /* 0x000000020c00780c */ /* 0x000fc80003f05270 */
[----:B------:R-:W-:Y:S02]  /*15d0*/  SEL R12, R12, RZ, P0 ;  /* 0x000000ff0c0c7207 */ /* 0x000fe40000000000 */
[----:B--2---:R-:W-:-:S04]  /*15e0*/  SEL R2, RZ, 0x1, P0 ;  /* 0x00000001ff027807 */ /* 0x004fc80000000000 */
[----:B------:R-:W-:-:S07]  /*15f0*/  LOP3.LUT R11, R11, R2, RZ, 0x3c, !PT ;  /* 0x000000020b0b7212 */ /* 0x000fce00078e3cff */
.L_x_18:
[----:B------:R-:W-:Y:S01]  /*1600*/  UMOV UR7, 0x400 ;  /* 0x0000040000077882 */ /* 0x000fe20000000000 */
[----:B------:R-:W-:Y:S01]  /*1610*/  SHF.L.U32 R2, R17, 0x1f, RZ ;  /* 0x0000001f11027819 */ /* 0x000fe200000006ff */
[----:B-1----:R-:W-:Y:S01]  /*1620*/  ULEA UR7, UR45, UR7, 0x18 ;  /* 0x000000072d077291 */ /* 0x002fe2000f8ec0ff */
[----:B------:R-:W-:Y:S01]  /*1630*/  R2UR UR50, R15 ;  /* 0x000000000f3272ca */ /* 0x000fe200000e0000 */
[----:B------:R-:W-:Y:S01]  /*1640*/  UISETP.GE.U32.AND UP0, UPT, UR47, 0xff, UPT ;  /* 0x000000ff2f00788c */ /* 0x000fe2000bf06070 */
[----:B------:R-:W-:Y:S01]  /*1650*/  R2UR UR35, R14 ;  /* 0x000000000e2372ca */ /* 0x000fe200000e0000 */
[----:B------:R-:W-:Y:S01]  /*1660*/  ULEA UR4, UR21, UR7, 0x3 ;  /* 0x0000000715047291 */ /* 0x000fe2000f8e18ff */
[----:B------:R-:W-:-:S08]  /*1670*/  UMOV UR13, URZ ;  /* 0x000000ff000d7c82 */ /* 0x000fd00008000000 */
[----:B------:R1:W2:Y:S01]  /*1680*/  SYNCS.PHASECHK.TRANS64.TRYWAIT P2, [UR4+0x10], R2 ;  /* 0x00001002ff0075a7 */ /* 0x0002a20008041104 */
[----:B------:R-:W-:Y:S02]  /*1690*/  USHF.L.U32 UR50, UR50, 0x6, URZ ;  /* 0x0000000632327899 */ /* 0x000fe400080006ff */
[----:B------:R-:W-:Y:S01]  /*16a0*/  USHF.L.U32 UR35, UR35, 0x7, URZ ;  /* 0x0000000723237899 */ /* 0x000fe200080006ff */
[----:B------:R-:W-:Y:S11]  /*16b0*/  BRA.U !UP0, `(.L_x_20) ;  /* 0x00000005081c7547 */ /* 0x000ff6000b800000 */
[----:B------:R-:W-:Y:S01]  /*16c0*/  UIADD3 UR42, UPT, UPT, UR50, 0x20, URZ ;  /* 0x00000020322a7890 */ /* 0x000fe2000fffe0ff */
[----:B------:R-:W-:Y:S01]  /*16d0*/  UMOV UR14, URZ ;  /* 0x000000ff000e7c82 */ /* 0x000fe20008000000 */
[----:B------:R-:W-:-:S10]  /*16e0*/  UMOV UR6, UR21 ;  /* 0x0000001500067c82 */ /* 0x000fd40008000000 */
.L_x_27:
[----:B------:R-:W-:Y:S01]  /*16f0*/  ULEA UR49, UR6, UR7, 0x3 ;  /* 0x0000000706317291 */ /* 0x000fe2000f8e18ff */
[----:B--2---:R-:W-:Y:S01]  /*1700*/  @!P5 MOV R3, 0x18000 ;  /* 0x000180000003d802 */ /* 0x004fe20000000f00 */
[----:B--2---:R-:W-:Y:S10]  /*1710*/  @P2 BRA `(.L_x_21) ;  /* 0x00000000000c2947 */ /* 0x004ff40003800000 */
[----:B------:R-:W-:-:S04]  /*1720*/  SHF.L.U32 R4, R17, 0x1f, RZ ;  /* 0x0000001f11047819 */ /* 0x000fc800000006ff */
[----:B------:R-:W2:Y:S02]  /*1730*/  SYNCS.PHASECHK.TRANS64.TRYWAIT P0, [UR49+0x10], R4 ;  /* 0x00001004ff0075a7 */ /* 0x000ea40008001131 */
[----:B--2---:R-:W-:Y:S05]  /*1740*/  @!P0 BRA `(.L_x_22) ;  /* 0x00000070008c8947 */ /* 0x004fea0003800000 */
.L_x_21:
[----:B------:R2:W-:Y:S01]  /*1750*/  @!P5 SYNCS.ARRIVE.TRANS64 RZ, [UR49], R3 ;  /* 0x00000003ffffd9a7 */ /* 0x0005e20008000031 */
[----:B------:R-:W-:Y:S04]  /*1760*/  BSSY.RECONVERGENT B0, `(.L_x_23) ;  /* 0x0000003000007945 */ /* 0x000fe80003800200 */
[----:B------:R-:W-:Y:S05]  /*1770*/  @P4 BRA `(.L_x_24) ;  /* 0x0000000000044947 */ /* 0x000fea0003800000 */
[----:B------:R-:W-:Y:S05]  /*1780*/  BPT.TRAP 0x1 ;  /* 0x000000040000795c */ /* 0x000fea0000300000 */
.L_x_24:
[----:B------:R-:W-:Y:S05]  /*1790*/  BSYNC.RECONVERGENT B0 ;  /* 0x0000000000007941 */ /* 0x000fea0003800200 */
.L_x_23:
[----:B------:R-:W-:Y:S01]  /*17a0*/  UIADD3 UR4, UPT, UPT, UR6, 0x1, URZ ;  /* 0x0000000106047890 */ /* 0x000fe2000fffe0ff */
[----:B------:R-:W-:Y:S01]  /*17b0*/  BSSY.RECONVERGENT B0, `(.L_x_25) ;  /* 0x0000032000007945 */ /* 0x000fe20003800200 */
[----:B------:R-:W-:Y:S02]  /*17c0*/  ELECT P0, URZ, PT ;  /* 0x0000000000ff782f */ /* 0x000fe40003800000 */
[----:B------:R-:W-:-:S04]  /*17d0*/  UISETP.NE.AND UP0, UPT, UR4, 0x2, UPT ;  /* 0x000000020400788c */ /* 0x000fc8000bf05270 */
[----:B------:R-:W-:Y:S02]  /*17e0*/  USEL UR5, URZ, 0x1, UP0 ;  /* 0x00000001ff057887 */ /* 0x000fe40008000000 */
[----:B------:R-:W-:-:S04]  /*17f0*/  USEL UR21, UR4, URZ, UP0 ;  /* 0x000000ff04157287 */ /* 0x000fc80008000000 */
[----:B------:R-:W-:Y:S01]  /*1800*/  ULEA UR4, UR21, UR7, 0x3 ;  /* 0x0000000715047291 */ /* 0x000fe2000f8e18ff */
[----:B------:R-:W-:-:S04]  /*1810*/  LOP3.LUT R17, R17, UR5, RZ, 0x3c, !PT ;  /* 0x0000000511117c12 */ /* 0x000fc8000f8e3cff */
[----:B-1----:R-:W-:-:S04]  /*1820*/  SHF.L.U32 R2, R17, 0x1f, RZ ;  /* 0x0000001f11027819 */ /* 0x002fc800000006ff */
[----:B------:R1:W1:Y:S01]  /*1830*/  SYNCS.PHASECHK.TRANS64.TRYWAIT P2, [UR4+0x10], R2 ;  /* 0x00001002ff0075a7 */ /* 0x0002620008041104 */
[----:B------:R-:W-:Y:S05]  /*1840*/  @!P0 BRA `(.L_x_26) ;  /* 0x0000000000a08947 */ /* 0x000fea0003800000 */
[----:B------:R-:W-:Y:S02]  /*1850*/  ULEA UR40, UR6, UR7, 0xf ;  /* 0x0000000706287291 */ /* 0x000fe4000f8e78ff */
[----:B------:R-:W-:Y:S02]  /*1860*/  UIADD3 UR12, UP1, UPT, UR38, 0x80, URZ ;  /* 0x00000080260c7890 */ /* 0x000fe4000ff3e0ff */
[----:B------:R-:W-:Y:S02]  /*1870*/  ULEA UR8, UR6, UR7, 0x10 ;  /* 0x0000000706087291 */ /* 0x000fe4000f8e80ff */
[----:B------:R-:W-:Y:S02]  /*1880*/  UIADD3 UR4, UP0, UPT, UR38, 0x180, URZ ;  /* 0x0000018026047890 */ /* 0x000fe4000ff1e0ff */
[----:B------:R-:W-:Y:S02]  /*1890*/  USHF.L.U32 UR51, UR14, 0x7, URZ ;  /* 0x000000070e337899 */ /* 0x000fe400080006ff */
[----:B------:R-:W-:-:S02]  /*18a0*/  UIADD3.X UR13, UPT, UPT, URZ, UR39, URZ, UP1, !UPT ;  /* 0x00000027ff0d7290 */ /* 0x000fc40008ffe4ff */
[----:B------:R-:W-:Y:S02]  /*18b0*/  UIADD3 UR48, UPT, UPT, UR40, 0x8800, URZ ;  /* 0x0000880028307890 */ /* 0x000fe4000fffe0ff */
[----:B------:R-:W-:Y:S02]  /*18c0*/  UIADD3 UR40, UPT, UPT, UR40, 0xc800, URZ ;  /* 0x0000c80028287890 */ /* 0x000fe4000fffe0ff */
[----:B------:R-:W-:Y:S02]  /*18d0*/  UIADD3.X UR5, UPT, UPT, URZ, UR39, URZ, UP0, !UPT ;  /* 0x00000027ff057290 */ /* 0x000fe400087fe4ff */
[----:B------:R-:W-:Y:S02]  /*18e0*/  UIADD3 UR32, UPT, UPT, UR8, 0x18800, URZ ;  /* 0x0001880008207890 */ /* 0x000fe4000fffe0ff */
[----:B------:R-:W-:Y:S02]  /*18f0*/  UIADD3 UR26, UPT, UPT, UR51, 0x20, URZ ;  /* 0x00000020331a7890 */ /* 0x000fe4000fffe0ff */
[----:B------:R-:W-:-:S02]  /*1900*/  UIADD3 UR24, UPT, UPT, UR8, 0x1c800, URZ ;  /* 0x0001c80008187890 */ /* 0x000fc4000fffe0ff */
[----:B------:R-:W-:Y:S02]  /*1910*/  UIADD3 UR18, UPT, UPT, UR51, 0x40, URZ ;  /* 0x0000004033127890 */ /* 0x000fe4000fffe0ff */
[----:B------:R-:W-:Y:S02]  /*1920*/  UIADD3 UR16, UPT, UPT, UR8, 0x20800, URZ ;  /* 0x0002080008107890 */ /* 0x000fe4000fffe0ff */
[----:B------:R-:W-:Y:S02]  /*1930*/  UIADD3 UR10, UPT, UPT, UR51, 0x60, URZ ;  /* 0x00000060330a7890 */ /* 0x000fe4000fffe0ff */
[----:B------:R-:W-:Y:S01]  /*1940*/  UIADD3 UR8, UPT, UPT, UR8, 0x24800, URZ ;  /* 0x0002480008087890 */ /* 0x000fe2000fffe0ff */
[----:B------:R-:W-:Y:S01]  /*1950*/  UMOV UR30, 0x0 ;  /* 0x00000000001e7882 */ /* 0x000fe20000000000 */
[----:B------:R-:W-:Y:S01]  /*1960*/  UMOV UR31, 0x10000000 ;  /* 0x10000000001f7882 */ /* 0x000fe20000000000 */
[----:B------:R-:W-:Y:S01]  /*1970*/  UMOV UR41, UR49 ;  /* 0x0000003100297c82 */ /* 0x000fe20008000000 */
[----:B------:R-:W-:Y:S01]  /*1980*/  UMOV UR44, UR52 ;  /* 0x00000034002c7c82 */ /* 0x000fe20008000000 */
[----:B------:R-:W-:Y:S01]  /*1990*/  UMOV UR43, UR51 ;  /* 0x00000033002b7c82 */ /* 0x000fe20008000000 */
[----:B------:R-:W-:Y:S01]  /*19a0*/  UMOV UR33, UR49 ;  /* 0x0000003100217c82 */ /* 0x000fe20008000000 */
[----:B------:R-:W-:Y:S01]  /*19b0*/  UMOV UR36, UR52 ;  /* 0x0000003400247c82 */ /* 0x000fe20008000000 */
[----:B------:R-:W-:Y:S01]  /*19c0*/  UMOV UR34, UR51 ;  /* 0x0000003300227c82 */ /* 0x000fe20008000000 */
[----:B------:R-:W-:Y:S01]  /*19d0*/  UTMALDG.3D [UR48], [UR12], desc[UR30] ;  /* 0x00001e300c0075b4 */ /* 0x000fe20008011000 */
[----:B------:R-:W-:Y:S01]  /*19e0*/  UMOV UR25, UR49 ;  /* 0x0000003100197c82 */ /* 0x000fe20008000000 */
[----:B------:R-:W-:Y:S01]  /*19f0*/  UMOV UR27, UR35 ;  /* 0x00000023001b7c82 */ /* 0x000fe20008000000 */
[----:B------:R-:W-:Y:S01]  /*1a00*/  UMOV UR28, UR52 ;  /* 0x00000034001c7c82 */ /* 0x000fe20008000000 */
[----:B------:R-:W-:Y:S01]  /*1a10*/  UMOV UR17, UR49 ;  /* 0x0000003100117c82 */ /* 0x000fe20008000000 */
[----:B------:R-:W-:Y:S01]  /*1a20*/  UMOV UR19, UR35 ;  /* 0x0000002300137c82 */ /* 0x000fe20008000000 */
[----:B------:R-:W-:Y:S01]  /*1a30*/  UMOV UR20, UR52 ;  /* 0x0000003400147c82 */ /* 0x000fe20008000000 */
[----:B------:R-:W-:Y:S01]  /*1a40*/  UMOV UR9, UR49 ;  /* 0x0000003100097c82 */ /* 0x000fe20008000000 */
[----:B------:R2:W-:Y:S01]  /*1a50*/  UTMALDG.3D [UR40], [UR12], desc[UR30] ;  /* 0x00001e280c0075b4 */ /* 0x0005e20008011000 */
[----:B------:R-:W-:Y:S01]  /*1a60*/  UMOV UR11, UR35 ;  /* 0x00000023000b7c82 */ /* 0x000fe20008000000 */
[----:B------:R1:W-:Y:S01]  /*1a70*/  UTMALDG.3D [UR32], [UR4], desc[UR30] ;  /* 0x00001e20040075b4 */ /* 0x0003e20008011000 */
[----:B------:R1:W-:Y:S01]  /*1a80*/  UTMALDG.3D [UR24], [UR4], desc[UR30] ;  /* 0x00001e18040075b4 */ /* 0x0003e20008011000 */
[----:B------:R1:W-:Y:S01]  /*1a90*/  UTMALDG.3D [UR16], [UR4], desc[UR30] ;  /* 0x00001e10040075b4 */ /* 0x0003e20008011000 */
[----:B--2---:R-:W-:-:S02]  /*1aa0*/  UMOV UR12, UR52 ;  /* 0x00000034000c7c82 */ /* 0x004fc40008000000 */
[----:B------:R2:W-:Y:S02]  /*1ab0*/  UTMALDG.3D [UR8], [UR4], desc[UR30] ;  /* 0x00001e08040075b4 */ /* 0x0005e40008011000 */
[----:B--2---:R-:W-:Y:S01]  /*1ac0*/  NOP ;  /* 0x0000000000007918 */ /* 0x004fe20000000000 */
.L_x_26:
[----:B-1----:R-:W-:Y:S05]  /*1ad0*/  BSYNC.RECONVERGENT B0 ;  /* 0x0000000000007941 */ /* 0x002fea0003800200 */
.L_x_25:
[----:B------:R-:W-:Y:S01]  /*1ae0*/  UIADD3 UR14, UPT, UPT, UR14, 0x1, URZ ;  /* 0x000000010e0e7890 */ /* 0x000fe2000fffe0ff */
[----:B------:R-:W-:Y:S01]  /*1af0*/  UMOV UR6, UR21 ;  /* 0x0000001500067c82 */ /* 0x000fe20008000000 */
[----:B------:R-:W-:Y:S02]  /*1b00*/  UMOV UR13, UR22 ;  /* 0x00000016000d7c82 */ /* 0x000fe40008000000 */
[----:B------:R-:W-:-:S09]  /*1b10*/  UISETP.NE.AND UP0, UPT, UR14, UR22, UPT ;  /* 0x000000160e00728c */ /* 0x000fd2000bf05270 */
[----:B------:R-:W-:Y:S05]  /*1b20*/  BRA.U UP0, `(.L_x_27) ;  /* 0xfffffff900f07547 */ /* 0x000fea000b83ffff */
.L_x_20:
[----:B------:R-:W-:Y:S01]  /*1b30*/  ULEA UR4, UR21, UR7, 0x3 ;  /* 0x0000000715047291 */ /* 0x000fe2000f8e18ff */
[----:B-1----:R-:W-:Y:S01]  /*1b40*/  SHF.L.U32 R2, R17, 0x1f, RZ ;  /* 0x0000001f11027819 */ /* 0x002fe200000006ff */
[----:B------:R-:W-:Y:S01]  /*1b50*/  @!P1 SYNCS.ARRIVE.TRANS64.A1T0 RZ, [UR7+0x68], RZ ;  /* 0x000068ffffff99a7 */ /* 0x000fe20008100007 */
[----:B------:R-:W-:-:S06]  /*1b60*/  UISETP.GT.AND UP0, UPT, UR37, UR29, UPT ;  /* 0x0000001d2500728c */ /* 0x000fcc000bf04270 */
[----:B------:R1:W1:Y:S03]  /*1b70*/  SYNCS.PHASECHK.TRANS64.TRYWAIT P1, [UR4+0x10], R2 ;  /* 0x00001002ff0075a7 */ /* 0x0002660008021104 */
[----:B------:R-:W-:Y:S05]  /*1b80*/  BRA.U !UP0, `(.L_x_28) ;  /* 0x0000000508187547 */ /* 0x000fea000b800000 */
[----:B------:R-:W-:Y:S02]  /*1b90*/  UIADD3 UR23, UPT, UPT, UR46, UR13, URZ ;  /* 0x0000000d2e177290 */ /* 0x000fe4000fffe0ff */
[----:B------:R-:W-:Y:S01]  /*1ba0*/  UIADD3 UR42, UPT, UPT, UR50, 0x20, URZ ;  /* 0x00000020322a7890 */ /* 0x000fe2000fffe0ff */
[----:B------:R-:W-:-:S11]  /*1bb0*/  UMOV UR6, UR21 ;  /* 0x0000001500067c82 */ /* 0x000fd60008000000 */
.L_x_35:
[----:B------:R-:W-:Y:S01]  /*1bc0*/  ULEA UR49, UR6, UR7, 0x3 ;  /* 0x0000000706317291 */ /* 0x000fe2000f8e18ff */
[----:B--2---:R-:W-:Y:S01]  /*1bd0*/  @!P5 MOV R3, 0x18000 ;  /* 0x000180000003d802 */ /* 0x004fe20000000f00 */
[----:B-1----:R-:W-:Y:S10]  /*1be0*/  @P1 BRA `(.L_x_29) ;  /* 0x00000000000c1947 */ /* 0x002ff40003800000 */
[----:B------:R-:W-:-:S04]  /*1bf0*/  SHF.L.U32 R4, R17, 0x1f, RZ ;  /* 0x0000001f11047819 */ /* 0x000fc800000006ff */
[----:B------:R-:W1:Y:S02]  /*1c00*/  SYNCS.PHASECHK.TRANS64.TRYWAIT P0, [UR49+0x10], R4 ;  /* 0x00001004ff0075a7 */ /* 0x000e640008001131 */
[----:B-1----:R-:W-:Y:S05]  /*1c10*/  @!P0 BRA `(.L_x_30) ;  /* 0x0000006c00708947 */ /* 0x002fea0003800000 */
.L_x_29:
[----:B------:R2:W-:Y:S01]  /*1c20*/  @!P5 SYNCS.ARRIVE.TRANS64 RZ, [UR49], R3 ;  /* 0x00000003ffffd9a7 */ /* 0x0005e20008000031 */
[----:B------:R-:W-:Y:S04]  /*1c30*/  BSSY.RECONVERGENT B0, `(.L_x_31) ;  /* 0x0000003000007945 */ /* 0x000fe80003800200 */
[----:B------:R-:W-:Y:S05]  /*1c40*/  @P4 BRA `(.L_x_32) ;  /* 0x0000000000044947 */ /* 0x000fea0003800000 */
[----:B------:R-:W-:Y:S05]  /*1c50*/  BPT.TRAP 0x1 ;  /* 0x000000040000795c */ /* 0x000fea0000300000 */
.L_x_32:
[----:B------:R-:W-:Y:S05]  /*1c60*/  BSYNC.RECONVERGENT B0 ;  /* 0x0000000000007941 */ /* 0x000fea0003800200 */
.L_x_31:
        /* <DEDUP_REMOVED lines=46> */
[----:B------:R1:W-:Y:S01]  /*1f50*/  UTMALDG.3D [UR32], [UR4], desc[UR30] ;  /* 0x00001e20040075b4 */ /* 0x0003e20008011000 */
[----:B------:R1:W-:Y:S01]  /*1f60*/  UTMALDG.3D [UR24], [UR4], desc[UR30] ;  /* 0x00001e18040075b4 */ /* 0x0003e20008011000 */
[----:B------:R1:W-:Y:S01]  /*1f70*/  UTMALDG.3D [UR16], [UR4], desc[UR30] ;  /* 0x00001e10040075b4 */ /* 0x0003e20008011000 */
[----:B------:R1:W-:Y:S01]  /*1f80*/  UTMALDG.3D [UR8], [UR4], desc[UR30] ;  /* 0x00001e08040075b4 */ /* 0x0003e20008011000 */
[----:B------:R-:W-:Y:S01]  /*1f90*/  NOP ;  /* 0x0000000000007918 */ /* 0x000fe20000000000 */
.L_x_34:
[----:B-1----:R-:W-:Y:S05]  /*1fa0*/  BSYNC.RECONVERGENT B0 ;  /* 0x0000000000007941 */ /* 0x002fea0003800200 */
.L_x_33:
[----:B------:R-:W-:Y:S01]  /*1fb0*/  UIADD3 UR13, UPT, UPT, UR13, 0x1, URZ ;  /* 0x000000010d0d7890 */ /* 0x000fe2000fffe0ff */
[----:B------:R-:W-:-:S03]  /*1fc0*/  UMOV UR6, UR21 ;  /* 0x0000001500067c82 */ /* 0x000fc60008000000 */
[----:B------:R-:W-:-:S09]  /*1fd0*/  UISETP.NE.AND UP0, UPT, UR13, UR23, UPT ;  /* 0x000000170d00728c */ /* 0x000fd2000bf05270 */
[----:B------:R-:W-:Y:S05]  /*1fe0*/  BRA.U UP0, `(.L_x_35) ;  /* 0xfffffff900f47547 */ /* 0x000fea000b83ffff */
.L_x_28:
[C---:B-1----:R-:W-:Y:S01]  /*1ff0*/  LEA R2, R16.reuse, UR7, 0x3 ;  /* 0x0000000710027c11 */ /* 0x042fe2000f8e18ff */
[----:B------:R-:W-:Y:S01]  /*2000*/  NOP ;  /* 0x0000000000007918 */ /* 0x000fe20000000000 */
[----:B--2---:R-:W-:Y:S02]  /*2010*/  SHF.L.U32 R3, R13, 0x1f, RZ ;  /* 0x0000001f0d037819 */ /* 0x004fe400000006ff */
[----:B------:R-:W-:Y:S02]  /*2020*/  LEA R4, R16, UR7, 0x4 ;  /* 0x0000000710047c11 */ /* 0x000fe4000f8e20ff */
[----:B------:R-:W1:Y:S02]  /*2030*/  SYNCS.PHASECHK.TRANS64.TRYWAIT P0, [R2+URZ+0x70], R3 ;  /* 0x00007003020075a7 */ /* 0x000e6400080011ff */
[----:B-1----:R-:W-:Y:S05]  /*2040*/  @!P0 BRA `(.L_x_36) ;  /* 0x00000068007c8947 */ /* 0x002fea0003800000 */
.L_x_136:
[----:B------:R-:W2:Y:S01]  /*2050*/  LDS.128 R4, [R4+0x100] ;  /* 0x0001000004047984 */ /* 0x000ea20000000c00 */
[----:B---3--:R-:W-:Y:S01]  /*2060*/  ISETP.GE.AND P0, PT, R26, 0x1, PT ;  /* 0x000000011a00780c */ /* 0x008fe20003f06270 */
[----:B-1----:R-:W-:Y:S01]  /*2070*/  VIADD R2, R2, 0x80 ;  /* 0x0000008002027836 */ /* 0x002fe20000000000 */
[----:B------:R-:W-:Y:S01]  /*2080*/  @!PT LDS RZ, [RZ] ;  /* 0x00000000fffff984 */ /* 0x000fe20000000800 */
[----:B------:R-:W-:Y:S01]  /*2090*/  @!PT LDS RZ, [RZ] ;  /* 0x00000000fffff984 */ /* 0x000fe20000000800 */
[----:B------:R-:W-:Y:S01]  /*20a0*/  @!PT LDS RZ, [RZ] ;  /* 0x00000000fffff984 */ /* 0x000fe20000000800 */
[----:B------:R-:W-:Y:S01]  /*20b0*/  @!PT LDS RZ, [RZ] ;  /* 0x00000000fffff984 */ /* 0x000fe20000000800 */
[----:B------:R1:W-:Y:S06]  /*20c0*/  MEMBAR.ALL.CTA ;  /* 0x0000000000007992 */ /* 0x0003ec0000008000 */
[----:B-1----:R-:W1:Y:S01]  /*20d0*/  FENCE.VIEW.ASYNC.S ;  /* 0x00000000000073c6 */ /* 0x002e620000000000 */
[----:B------:R-:W-:-:S04]  /*20e0*/  PRMT R2, RZ, 0x654, R2 ;  /* 0x00000654ff027816 */ /* 0x000fc80000000002 */
[----:B-1----:R1:W-:Y:S01]  /*20f0*/  SYNCS.ARRIVE.TRANS64.RED.A1T0 RZ, [R2+URZ], RZ ;  /* 0x000000ff02ff79a7 */ /* 0x0023e200081004ff */
[----:B--2---:R-:W-:-:S13]  /*2100*/  LOP3.LUT P2, RZ, R6, 0x1, RZ, 0xc0, !PT ;  /* 0x0000000106ff7812 */ /* 0x004fda000784c0ff */
[----:B------:R-:W-:Y:S01]  /*2110*/  @P2 SHF.R.U32.HI R3, RZ, 0x10, R5 ;  /* 0x00000010ff032819 */ /* 0x000fe20000011605 */
[----:B------:R-:W-:Y:S01]  /*2120*/  VOTEU.ANY UP0, P2 ;  /* 0x0000000000ff7886 */ /* 0x000fe20001000100 */
[----:B------:R-:W-:Y:S02]  /*2130*/  @P2 MOV R10, R4 ;  /* 0x00000004000a2202 */ /* 0x000fe40000000f00 */
[----:B------:R-:W-:Y:S02]  /*2140*/  @P2 R2UR.BROADCAST UR4, R3 ;  /* 0x00000000030422ca */ /* 0x000fe400008e0000 */
[----:B------:R-:W-:-:S11]  /*2150*/  @P2 LOP3.LUT R9, R5, 0xffff, RZ, 0xc0, !PT ;  /* 0x0000ffff05092812 */ /* 0x000fd600078ec0ff */
[----:B------:R-:W-:Y:S01]  /*2160*/  @UP0 UMOV UR52, UR4 ;  /* 0x0000000400340c82 */ /* 0x000fe20008000000 */
[----:B-1----:R-:W-:Y:S05]  /*2170*/  @!P0 BRA `(.L_x_37) ;  /* 0x0000000000b88947 */ /* 0x002fea0003800000 */
[----:B------:R-:W4:Y:S01]  /*2180*/  LDC.64 R4, c[0x0][0xb18] ;  /* 0x0002c600ff047b82 */ /* 0x000f220000000a00 */
[----:B------:R-:W-:-:S07]  /*2190*/  ISETP.NE.AND P3, PT, R26, 0x1, PT ;  /* 0x000000011a00780c */ /* 0x000fce0003f65270 */
[----:B------:R-:W1:Y:S08]  /*21a0*/  LDC.64 R6, c[0x0][0xb10] ;  /* 0x0002c400ff067b82 */ /* 0x000e700000000a00 */
[----:B------:R-:W2:Y:S08]  /*21b0*/  LDC R14, c[0x0][0xb20] ;  /* 0x0002c800ff0e7b82 */ /* 0x000eb00000000800 */
[----:B------:R-:W3:Y:S01]  /*21c0*/  LDC R15, c[0x0][0xb0c] ;  /* 0x0002c300ff0f7b82 */ /* 0x000ee20000000800 */
[----:B----4-:R-:W-:Y:S01]  /*21d0*/  IMAD.HI.U32 R19, R0, R5, RZ ;  /* 0x0000000500137227 */ /* 0x010fe200078e00ff */
[----:B------:R-:W-:-:S03]  /*21e0*/  ISETP.NE.AND P0, PT, R4, 0x1, PT ;  /* 0x000000010400780c */ /* 0x000fc60003f05270 */
[----:B------:R-:W-:-:S03]  /*21f0*/  IMAD.HI.U32 R5, R9, R5, RZ ;  /* 0x0000000509057227 */ /* 0x000fc600078e00ff */
[----:B------:R-:W4:Y:S01]  /*2200*/  LDC.64 R2, c[0x0][0xb28] ;  /* 0x0002ca00ff027b82 */ /* 0x000f220000000a00 */
[----:B-1----:R-:W-:-:S04]  /*2210*/  IMAD.HI.U32 R20, R8, R6, RZ ;  /* 0x0000000608147227 */ /* 0x002fc800078e00ff */
[----:B------:R-:W-:Y:S01]  /*2220*/  IMAD.HI.U32 R21, R10, R6, RZ ;  /* 0x000000060a157227 */ /* 0x000fe200078e00ff */
[----:B------:R-:W-:Y:S02]  /*2230*/  SHF.R.U32.HI R20, RZ, R7, R20 ;  /* 0x00000007ff147219 */ /* 0x000fe40000011614 */
[-C--:B--2---:R-:W-:Y:S02]  /*2240*/  SHF.R.U32.HI R19, RZ, R14.reuse, R19 ;  /* 0x0000000eff137219 */ /* 0x084fe40000011613 */
[----:B------:R-:W-:Y:S02]  /*2250*/  SHF.R.U32.HI R5, RZ, R14, R5 ;  /* 0x0000000eff057219 */ /* 0x000fe40000011605 */
[----:B------:R-:W-:Y:S02]  /*2260*/  SEL R19, R0, R19, !P0 ;  /* 0x0000001300137207 */ /* 0x000fe40004000000 */
[----:B------:R-:W-:Y:S02]  /*2270*/  SHF.R.U32.HI R21, RZ, R7, R21 ;  /* 0x00000007ff157219 */ /* 0x000fe40000011615 */
[----:B---3--:R-:W-:-:S02]  /*2280*/  ISETP.NE.AND P1, PT, R15, 0x1, PT ;  /* 0x000000010f00780c */ /* 0x008fc40003f25270 */
[----:B------:R-:W-:Y:S02]  /*2290*/  SEL R5, R9, R5, !P0 ;  /* 0x0000000509057207 */ /* 0x000fe40004000000 */
[----:B------:R-:W-:Y:S02]  /*22a0*/  SEL R20, R8, R20, !P1 ;  /* 0x0000001408147207 */ /* 0x000fe40004800000 */
[----:B------:R-:W-:Y:S01]  /*22b0*/  SEL R21, R10, R21, !P1 ;  /* 0x000000150a157207 */ /* 0x000fe20004800000 */
[----:B----4-:R-:W-:-:S04]  /*22c0*/  IMAD.HI.U32 R18, R19, R2, RZ ;  /* 0x0000000213127227 */ /* 0x010fc800078e00ff */
        /* <DEDUP_REMOVED lines=10> */
[----:B------:R-:W-:-:S04]  /*2370*/  @!P0 IMAD.HI.U32 R7, R21, R2, RZ ;  /* 0x0000000215078227 */ /* 0x000fc800078e00ff */
[----:B------:R-:W-:Y:S01]  /*2380*/  IMAD.MOV R2, RZ, RZ, -R6 ;  /* 0x000000ffff027224 */ /* 0x000fe200078e0a06 */
[----:B------:R-:W-:Y:S02]  /*2390*/  @!P0 SHF.R.U32.HI R3, RZ, R3, R7 ;  /* 0x00000003ff038219 */ /* 0x000fe40000011607 */
[----:B------:R-:W-:Y:S01]  /*23a0*/  IADD3 R7, PT, PT, -R5, RZ, RZ ;  /* 0x000000ff05077210 */ /* 0x000fe20007ffe1ff */
[----:B------:R-:W-:Y:S01]  /*23b0*/  IMAD R2, R26, R2, R5 ;  /* 0x000000021a027224 */ /* 0x000fe200078e0205 */
        /* <DEDUP_REMOVED lines=10> */
.L_x_37:
[----:B------:R-:W1:Y:S02]  /*2460*/  LDCU UR4, c[0x0][0xb30] ;  /* 0x00016600ff0477ac */ /* 0x000e640008000800 */
[----:B-1----:R-:W-:-:S09]  /*2470*/  UISETP.NE.AND UP0, UPT, UR4, 0x1, UPT ;  /* 0x000000010400788c */ /* 0x002fd2000bf05270 */
[----:B------:R-:W-:Y:S05]  /*2480*/  BRA.U UP0, `(.L_x_38) ;  /* 0x0000000100407547 */ /* 0x000fea000b800000 */
[----:B------:R-:W1:Y:S08]  /*2490*/  LDC.64 R4, c[0x0][0xb10] ;  /* 0x0002c400ff047b82 */ /* 0x000e700000000a00 */
[----:B------:R-:W2:Y:S08]  /*24a0*/  LDC.64 R2, c[0x0][0xb18] ;  /* 0x0002c600ff027b82 */ /* 0x000eb00000000a00 */
[----:B------:R-:W3:Y:S08]  /*24b0*/  LDC R6, c[0x0][0xb20] ;  /* 0x0002c800ff067b82 */ /* 0x000ef00000000800 */
[----:B------:R-:W4:Y:S01]  /*24c0*/  LDC R7, c[0x0][0xb0c] ;  /* 0x0002c300ff077b82 */ /* 0x000f220000000800 */
[----:B-1----:R-:W-:-:S05]  /*24d0*/  IMAD.HI.U32 R4, R10, R4, RZ ;  /* 0x000000040a047227 */ /* 0x002fca00078e00ff */
[----:B------:R-:W-:Y:S01]  /*24e0*/  SHF.R.U32.HI R4, RZ, R5, R4 ;  /* 0x00000005ff047219 */ /* 0x000fe20000011604 */
[----:B--2---:R-:W-:Y:S01]  /*24f0*/  IMAD.HI.U32 R3, R9, R3, RZ ;  /* 0x0000000309037227 */ /* 0x004fe200078e00ff */
[----:B------:R-:W-:-:S04]  /*2500*/  ISETP.NE.AND P0, PT, R2, 0x1, PT ;  /* 0x000000010200780c */ /* 0x000fc80003f05270 */
[----:B---3--:R-:W-:-:S04]  /*2510*/  SHF.R.U32.HI R3, RZ, R6, R3 ;  /* 0x00000006ff037219 */ /* 0x008fc80000011603 */
[----:B------:R-:W-:Y:S02]  /*2520*/  SEL R3, R9, R3, !P0 ;  /* 0x0000000309037207 */ /* 0x000fe40004000000 */
[----:B----4-:R-:W-:-:S04]  /*2530*/  ISETP.NE.AND P1, PT, R7, 0x1, PT ;  /* 0x000000010700780c */ /* 0x010fc80003f25270 */
[----:B------:R-:W-:-:S05]  /*2540*/  SEL R4, R10, R4, !P1 ;  /* 0x000000040a047207 */ /* 0x000fca0004800000 */
[----:B------:R-:W-:Y:S02]  /*2550*/  IMAD.IADD R5, R3, 0x1, -R4 ;  /* 0x0000000103057824 */ /* 0x000fe400078e0a04 */
[----:B------:R-:W-:Y:S02]  /*2560*/  IMAD.IADD R3, R4, 0x1, -R3 ;  /* 0x0000000104037824 */ /* 0x000fe400078e0a03 */
[----:B------:R-:W-:Y:S02]  /*2570*/  IMAD R10, R5, R7, R10 ;  /* 0x00000007050a7224 */ /* 0x000fe400078e020a */
[----:B------:R-:W-:-:S07]  /*2580*/  IMAD R9, R3, R2, R9 ;  /* 0x0000000203097224 */ /* 0x000fce00078e0209 */
.L_x_38:
[----:B------:R-:W-:Y:S01]  /*2590*/  VIADD R16, R16, 0x1 ;  /* 0x0000000110107836 */ /* 0x000fe20000000000 */
[----:B------:R-:W-:Y:S01]  /*25a0*/  PLOP3.LUT P1, PT, PT, PT, PT, 0x80, 0x8 ;  /* 0x000000000008781c */ /* 0x000fe20003f2f070 */
[----:B------:R-:W-:Y:S02]  /*25b0*/  IMAD.IADD R15, R10, 0x1, R63 ;  /* 0x000000010a0f7824 */ /* 0x000fe400078e023f */
[----:B------:R-:W-:Y:S01]  /*25c0*/  IMAD.IADD R14, R9, 0x1, R62 ;  /* 0x00000001090e7824 */ /* 0x000fe200078e023e */
[----:B------:R-:W-:-:S04]  /*25d0*/  ISETP.NE.AND P0, PT, R16, 0x2, PT ;  /* 0x000000021000780c */ /* 0x000fc80003f05270 */
[----:B------:R-:W-:Y:S02]  /*25e0*/  SEL R2, RZ, 0x1, P0 ;  /* 0x00000001ff027807 */ /* 0x000fe40000000000 */
[----:B------:R-:W-:Y:S02]  /*25f0*/  SEL R16, R16, RZ, P0 ;  /* 0x000000ff10107207 */ /* 0x000fe40000000000 */
[----:B------:R-:W-:Y:S01]  /*2600*/  LOP3.LUT R13, R13, R2, RZ, 0x3c, !PT ;  /* 0x000000020d0d7212 */ /* 0x000fe200078e3cff */
[----:B------:R-:W-:Y:S06]  /*2610*/  @P2 BRA `(.L_x_39) ;  /* 0xffffffec00b82947 */ /* 0x000fec000383ffff */
[----:B------:R-:W-:Y:S01]  /*2620*/  UIADD3 UR7, UPT, UPT, UR7, 0x10, URZ ;  /* 0x0000001007077890 */ /* 0x000fe2000fffe0ff */
[----:B------:R-:W-:-:S03]  /*2630*/  SHF.L.U32 R2, R17, 0x1f, RZ ;  /* 0x0000001f11027819 */ /* 0x000fc600000006ff */
[----:B------:R-:W-:-:S09]  /*2640*/  ULEA UR4, UR21, UR7, 0x3 ;  /* 0x0000000715047291 */ /* 0x000fd2000f8e18ff */
[----:B------:R-:W1:Y:S02]  /*2650*/  SYNCS.PHASECHK.TRANS64.TRYWAIT P0, [UR4], R2 ;  /* 0x00000002ff0075a7 */ /* 0x000e640008001104 */
[----:B-1----:R-:W-:Y:S05]  /*2660*/  @!P0 BRA `(.L_x_40) ;  /* 0x0000006400088947 */ /* 0x002fea0003800000 */
.L_x_138:
[----:B------:R-:W-:-:S04]  /*2670*/  UIADD3 UR4, UPT, UPT, UR21, 0x1, URZ ;  /* 0x0000000115047890 */ /* 0x000fc8000fffe0ff */
[----:B------:R-:W-:-:S04]  /*2680*/  UISETP.NE.AND UP0, UPT, UR4, 0x2, UPT ;  /* 0x000000020400788c */ /* 0x000fc8000bf05270 */
[----:B------:R-:W-:Y:S02]  /*2690*/  USEL UR5, URZ, 0x1, UP0 ;  /* 0x00000001ff057887 */ /* 0x000fe40008000000 */
[----:B------:R-:W-:-:S04]  /*26a0*/  USEL UR4, UR4, URZ, UP0 ;  /* 0x000000ff04047287 */ /* 0x000fc80008000000 */
[----:B------:R-:W-:Y:S01]  /*26b0*/  ULEA UR4, UR4, UR7, 0x3 ;  /* 0x0000000704047291 */ /* 0x000fe2000f8e18ff */
[----:B-1----:R-:W-:-:S04]  /*26c0*/  LOP3.LUT R2, R17, UR5, RZ, 0x3c, !PT ;  /* 0x0000000511027c12 */ /* 0x002fc8000f8e3cff */
[----:B------:R-:W-:Y:S01]  /*26d0*/  SHF.L.U32 R2, R2, 0x1f, RZ ;  /* 0x0000001f02027819 */ /* 0x000fe200000006ff */
[----:B----4-:R-:W-:-:S07]  /*26e0*/  IMAD.U32 R0, RZ, RZ, UR4 ;  /* 0x00000004ff007e24 */ /* 0x010fce000f8e00ff */
.L_x_41:
[----:B-1----:R1:W2:Y:S02]  /*26f0*/  SYNCS.PHASECHK.TRANS64.TRYWAIT P0, [R0+URZ], R2 ;  /* 0x00000002000075a7 */ /* 0x0022a400080011ff */
[----:B--2---:R-:W-:Y:S05]  /*2700*/  @!P0 NANOSLEEP.SYNCS 0x989680 ;  /* 0x009896800000895d */ /* 0x004fea0003900000 */
[----:B------:R-:W2:Y:S02]  /*2710*/  @!P0 SYNCS.PHASECHK.TRANS64 P0, [R0+URZ], R2 ;  /* 0x00000002000085a7 */ /* 0x000ea400080010ff */
[----:B--2---:R-:W-:Y:S05]  /*2720*/  @P0 EXIT ;  /* 0x000000000000094d */ /* 0x004fea0003800000 */
[----:B------:R-:W-:Y:S05]  /*2730*/  BRA `(.L_x_41) ;  /* 0xfffffffc00ec7947 */ /* 0x000fea000383ffff */
.L_x_17:
[----:B------:R-:W-:-:S04]  /*2740*/  UISETP.NE.AND UP1, UPT, UR45, URZ, UPT ;  /* 0x000000ff2d00728c */ /* 0x000fc8000bf25270 */
[----:B------:R-:W-:-:S09]  /*2750*/  UISETP.NE.OR UP1, UPT, UR10, 0x1, UP1 ;  /* 0x000000010a00788c */ /* 0x000fd20008f25670 */
[----:B------:R-:W-:Y:S05]  /*2760*/  BRA.U UP1, `(.L_x_42) ;  /* 0x0000000501487547 */ /* 0x000fea000b800000 */
[----:B------:R-:W-:Y:S01]  /*2770*/  ISETP.NE.AND P2, PT, R2, RZ, PT ;  /* 0x000000ff0200720c */ /* 0x000fe20003f45270 */
[----:B------:R-:W-:Y:S01]  /*2780*/  IMAD.MOV.U32 R12, RZ, RZ, 0x1 ;  /* 0x00000001ff0c7424 */ /* 0x000fe200078e00ff */
[----:B------:R-:W-:Y:S02]  /*2790*/  CS2R R10, SRZ ;  /* 0x00000000000a7805 */ /* 0x000fe4000001ff00 */
[----:B------:R-:W-:Y:S01]  /*27a0*/  CS2R R8, SRZ ;  /* 0x0000000000087805 */ /* 0x000fe2000001ff00 */
[----:B------:R-:W-:Y:S01]  /*27b0*/  UMOV UR6, 0x400 ;  /* 0x0000040000067882 */ /* 0x000fe20000000000 */
[----:B------:R-:W-:Y:S01]  /*27c0*/  UMOV UR5, URZ ;  /* 0x000000ff00057c82 */ /* 0x000fe20008000000 */
[----:B------:R-:W-:-:S12]  /*27d0*/  ULEA UR6, UR45, UR6, 0x18 ;  /* 0x000000062d067291 */ /* 0x000fd8000f8ec0ff */
.L_x_46:
[----:B------:R-:W-:Y:S02]  /*27e0*/  LEA R0, R8, UR6, 0x3 ;  /* 0x0000000608007c11 */ /* 0x000fe4000f8e18ff */
[----:B------:R-:W-:-:S03]  /*27f0*/  SHF.L.U32 R4, R9, 0x1f, RZ ;  /* 0x0000001f09047819 */ /* 0x000fc600000006ff */
[----:B------:R-:W-:Y:S01]  /*2800*/  VIADD R5, R0, 0xe0 ;  /* 0x000000e000057836 */ /* 0x000fe20000000000 */
[----:B------:R-:W1:Y:S02]  /*2810*/  SYNCS.PHASECHK.TRANS64.TRYWAIT P0, [R0+URZ+0xd0], R4 ;  /* 0x0000d004000075a7 */ /* 0x000e6400080011ff */
[----:B-1----:R-:W-:Y:S05]  /*2820*/  @!P0 BRA `(.L_x_43) ;  /* 0x0000006000b08947 */ /* 0x002fea0003800000 */
.L_x_139:
[----:B------:R-:W-:Y:S01]  /*2830*/  ULEA UR4, UR5, UR6, 0x3 ;  /* 0x0000000605047291 */ /* 0x000fe2000f8e18ff */
[----:B-1----:R-:W-:Y:S01]  /*2840*/  PRMT R0, RZ, 0x654, R5 ;  /* 0x00000654ff007816 */ /* 0x002fe20000000005 */
[----:B------:R-:W-:Y:S01]  /*2850*/  @!P2 IMAD.MOV.U32 R4, RZ, RZ, 0x10 ;  /* 0x00000010ff04a424 */ /* 0x000fe200078e00ff */
[----:B------:R-:W-:Y:S01]  /*2860*/  SHF.L.U32 R5, R12, 0x1f, RZ ;  /* 0x0000001f0c057819 */ /* 0x000fe200000006ff */
[----:B------:R-:W-:Y:S01]  /*2870*/  UIADD3 UR7, UPT, UPT, UR4, 0x70, URZ ;  /* 0x0000007004077890 */ /* 0x000fe2000fffe0ff */
[----:B------:R1:W-:Y:S05]  /*2880*/  SYNCS.ARRIVE.TRANS64.RED.A1T0 RZ, [R0+URZ], RZ ;  /* 0x000000ff00ff79a7 */ /* 0x0003ea00081004ff */
[----:B------:R-:W-:Y:S01]  /*2890*/  IMAD.U32 R6, RZ, RZ, UR7 ;  /* 0x00000007ff067e24 */ /* 0x000fe2000f8e00ff */
[----:B------:R-:W2:Y:S04]  /*28a0*/  SYNCS.PHASECHK.TRANS64.TRYWAIT P0, [UR4+0x80], R5 ;  /* 0x00008005ff0075a7 */ /* 0x000ea80008001104 */
[----:B------:R-:W-:Y:S01]  /*28b0*/  PRMT R6, R2, 0x654, R6 ;  /* 0x0000065402067816 */ /* 0x000fe20000000006 */
[----:B-12---:R-:W-:Y:S06]  /*28c0*/  @!P0 BRA `(.L_x_44) ;  /* 0x00000060009c8947 */ /* 0x006fec0003800000 */
.L_x_141:
[----:B------:R-:W-:Y:S01]  /*28d0*/  ULEA UR8, UR5, UR6, 0x4 ;  /* 0x0000000605087291 */ /* 0x000fe2000f8e20ff */
[----:B------:R-:W-:Y:S01]  /*28e0*/  SEL R3, R6, R3, !P2 ;  /* 0x0000000306037207 */ /* 0x000fe20005000000 */
[----:B------:R-:W-:Y:S01]  /*28f0*/  UIADD3 UR9, UPT, UPT, UR4, 0x70, URZ ;  /* 0x0000007004097890 */ /* 0x000fe2000fffe0ff */
[----:B-1----:R-:W-:Y:S01]  /*2900*/  LEA R0, R11, UR6, 0x3 ;  /* 0x000000060b007c11 */ /* 0x002fe2000f8e18ff */
[----:B------:R-:W-:Y:S01]  /*2910*/  UIADD3 UR8, UPT, UPT, UR8, 0x100, URZ ;  /* 0x0000010008087890 */ /* 0x000fe2000fffe0ff */
[----:B------:R1:W-:Y:S01]  /*2920*/  @!P2 SYNCS.ARRIVE.TRANS64.RED RZ, [R3+URZ], R4 ;  /* 0x0000000403ffa9a7 */ /* 0x0003e200080004ff */
[----:B------:R-:W-:Y:S01]  /*2930*/  UIADD3 UR4, UPT, UPT, UR5, 0x1, URZ ;  /* 0x0000000105047890 */ /* 0x000fe2000fffe0ff */
[----:B------:R-:W-:-:S03]  /*2940*/  VIADD R8, R8, 0x1 ;  /* 0x0000000108087836 */ /* 0x000fc60000000000 */
[----:B------:R-:W-:Y:S02]  /*2950*/  UISETP.NE.AND UP0, UPT, UR4, 0x2, UPT ;  /* 0x000000020400788c */ /* 0x000fe4000bf05270 */
[----:B------:R-:W-:Y:S01]  /*2960*/  ISETP.NE.AND P0, PT, R8, 0x2, PT ;  /* 0x000000020800780c */ /* 0x000fe20003f05270 */
[----:B------:R-:W-:Y:S06]  /*2970*/  UGETNEXTWORKID.BROADCAST [UR8], [UR9] ;  /* 0x00000000080073ca */ /* 0x000fec0008000100 */
[----:B------:R-:W-:Y:S02]  /*2980*/  USEL UR7, URZ, 0x1, UP0 ;  /* 0x00000001ff077887 */ /* 0x000fe40008000000 */
[----:B------:R-:W-:-:S04]  /*2990*/  USEL UR5, UR4, URZ, UP0 ;  /* 0x000000ff04057287 */ /* 0x000fc80008000000 */
[----:B------:R-:W-:Y:S02]  /*29a0*/  LOP3.LUT R12, R12, UR7, RZ, 0x3c, !PT ;  /* 0x000000070c0c7c12 */ /* 0x000fe4000f8e3cff */
[----:B-1----:R-:W-:-:S04]  /*29b0*/  SHF.L.U32 R4, R10, 0x1f, RZ ;  /* 0x0000001f0a047819 */ /* 0x002fc800000006ff */
[----:B------:R-:W1:Y:S02]  /*29c0*/  SYNCS.PHASECHK.TRANS64.TRYWAIT P1, [R0+URZ+0x70], R4 ;  /* 0x00007004000075a7 */ /* 0x000e6400080211ff */
[----:B-1----:R-:W-:Y:S05]  /*29d0*/  @!P1 BRA `(.L_x_45) ;  /* 0x0000006000709947 */ /* 0x002fea0003800000 */
.L_x_142:
[C---:B-1----:R-:W-:Y:S01]  /*29e0*/  LEA R4, R11.reuse, UR6, 0x4 ;  /* 0x000000060b047c11 */ /* 0x042fe2000f8e20ff */
[----:B------:R-:W-:Y:S01]  /*29f0*/  VIADD R0, R0, 0x80 ;  /* 0x0000008000007836 */ /* 0x000fe20000000000 */
[----:B------:R-:W-:Y:S01]  /*2a00*/  SEL R8, R8, RZ, P0 ;  /* 0x000000ff08087207 */ /* 0x000fe20000000000 */
[----:B------:R-:W-:-:S03]  /*2a10*/  VIADD R11, R11, 0x1 ;  /* 0x000000010b0b7836 */ /* 0x000fc60000000000 */
[----:B------:R-:W1:Y:S01]  /*2a20*/  LDS.128 R4, [R4+0x100] ;  /* 0x0001000004047984 */ /* 0x000e620000000c00 */
[----:B------:R-:W-:Y:S02]  /*2a30*/  PRMT R0, RZ, 0x654, R0 ;  /* 0x00000654ff007816 */ /* 0x000fe40000000000 */
[C---:B------:R-:W-:Y:S01]  /*2a40*/  ISETP.NE.AND P1, PT, R11.reuse, 0x2, PT ;  /* 0x000000020b00780c */ /* 0x040fe20003f25270 */
[----:B------:R-:W-:Y:S01]  /*2a50*/  @!PT LDS RZ, [RZ] ;  /* 0x00000000fffff984 */ /* 0x000fe20000000800 */
[----:B------:R-:W-:Y:S01]  /*2a60*/  @!PT LDS RZ, [RZ] ;  /* 0x00000000fffff984 */ /* 0x000fe20000000800 */
[----:B------:R-:W-:Y:S01]  /*2a70*/  @!PT LDS RZ, [RZ] ;  /* 0x00000000fffff984 */ /* 0x000fe20000000800 */
[----:B------:R-:W-:Y:S01]  /*2a80*/  @!PT LDS RZ, [RZ] ;  /* 0x00000000fffff984 */ /* 0x000fe20000000800 */
[----:B------:R2:W-:Y:S06]  /*2a90*/  MEMBAR.ALL.CTA ;  /* 0x0000000000007992 */ /* 0x0005ec0000008000 */
[----:B--2---:R-:W2:Y:S01]  /*2aa0*/  FENCE.VIEW.ASYNC.S ;  /* 0x00000000000073c6 */ /* 0x004ea20000000000 */
[----:B------:R-:W-:Y:S01]  /*2ab0*/  SEL R11, R11, RZ, P1 ;  /* 0x000000ff0b0b7207 */ /* 0x000fe20000800000 */
[----:B--2---:R2:W-:Y:S01]  /*2ac0*/  SYNCS.ARRIVE.TRANS64.RED.A1T0 RZ, [R0+URZ], RZ ;  /* 0x000000ff00ff79a7 */ /* 0x0045e200081004ff */
[----:B-1----:R-:W-:-:S02]  /*2ad0*/  LOP3.LUT P3, RZ, R6, 0x1, RZ, 0xc0, !PT ;  /* 0x0000000106ff7812 */ /* 0x002fc4000786c0ff */
[----:B------:R-:W-:-:S04]  /*2ae0*/  SEL R4, RZ, 0x1, P1 ;  /* 0x00000001ff047807 */ /* 0x000fc80000800000 */
[----:B------:R-:W-:Y:S02]  /*2af0*/  LOP3.LUT R10, R10, R4, RZ, 0x3c, !PT ;  /* 0x000000040a0a7212 */ /* 0x000fe400078e3cff */
[----:B--2---:R-:W-:-:S04]  /*2b00*/  SEL R0, RZ, 0x1, P0 ;  /* 0x00000001ff007807 */ /* 0x004fc80000000000 */
[----:B------:R-:W-:Y:S01]  /*2b10*/  LOP3.LUT R9, R9, R0, RZ, 0x3c, !PT ;  /* 0x0000000009097212 */ /* 0x000fe200078e3cff */
[----:B------:R-:W-:Y:S06]  /*2b20*/  @P3 BRA `(.L_x_46) ;  /* 0xfffffffc002c3947 */ /* 0x000fec000383ffff */
[----:B------:R-:W-:Y:S01]  /*2b30*/  ULEA UR4, UR5, UR6, 0x3 ;  /* 0x0000000605047291 */ /* 0x000fe2000f8e18ff */
[----:B------:R-:W-:-:S08]  /*2b40*/  SHF.L.U32 R2, R12, 0x1f, RZ ;  /* 0x0000001f0c027819 */ /* 0x000fd000000006ff */
[----:B------:R-:W1:Y:S02]  /*2b50*/  SYNCS.PHASECHK.TRANS64 P0, [UR4+0x80], R2 ;  /* 0x00008002ff0075a7 */ /* 0x000e640008001004 */
[----:B-1----:R-:W-:Y:S05]  /*2b60*/  @P0 BRA `(.L_x_47) ;  /* 0x0000000000080947 */ /* 0x002fea0003800000 */
[----:B------:R-:W1:Y:S02]  /*2b70*/  SYNCS.PHASECHK.TRANS64.TRYWAIT P0, [UR4+0x80], R2 ;  /* 0x00008002ff0075a7 */ /* 0x000e640008001104 */
[----:B-1----:R-:W-:Y:S05]  /*2b80*/  @!P0 BRA `(.L_x_48) ;  /* 0x0000006000188947 */ /* 0x002fea0003800000 */
.L_x_47:
[----:B------:R-:W-:-:S04]  /*2b90*/  UIADD3 UR7, UPT, UPT, UR5, 0x1, URZ ;  /* 0x0000000105077890 */ /* 0x000fc8000fffe0ff */
[----:B------:R-:W-:-:S04]  /*2ba0*/  UISETP.NE.AND UP0, UPT, UR7, 0x2, UPT ;  /* 0x000000020700788c */ /* 0x000fc8000bf05270 */
[----:B------:R-:W-:Y:S02]  /*2bb0*/  USEL UR8, URZ, 0x1, UP0 ;  /* 0x00000001ff087887 */ /* 0x000fe40008000000 */
[----:B------:R-:W-:-:S04]  /*2bc0*/  USEL UR7, UR7, URZ, UP0 ;  /* 0x000000ff07077287 */ /* 0x000fc80008000000 */
[----:B------:R-:W-:Y:S01]  /*2bd0*/  ULEA UR7, UR7, UR6, 0x3 ;  /* 0x0000000607077291 */ /* 0x000fe2000f8e18ff */
[----:B-1----:R-:W-:-:S04]  /*2be0*/  LOP3.LUT R2, R12, UR8, RZ, 0x3c, !PT ;  /* 0x000000080c027c12 */ /* 0x002fc8000f8e3cff */
[----:B------:R-:W-:-:S04]  /*2bf0*/  SHF.L.U32 R0, R2, 0x1f, RZ ;  /* 0x0000001f02007819 */ /* 0x000fc800000006ff */
[----:B------:R-:W1:Y:S02]  /*2c00*/  SYNCS.PHASECHK.TRANS64 P0, [UR7+0x80], R0 ;  /* 0x00008000ff0075a7 */ /* 0x000e640008001007 */
[----:B-1----:R-:W-:Y:S05]  /*2c10*/  @P0 EXIT ;  /* 0x000000000000094d */ /* 0x002fea0003800000 */
[----:B------:R-:W-:Y:S02]  /*2c20*/  SHF.L.U32 R2, R2, 0x1f, RZ ;  /* 0x0000001f02027819 */ /* 0x000fe400000006ff */
[----:B------:R-:W-:-:S07]  /*2c30*/  MOV R0, UR7 ;  /* 0x0000000700007c02 */ /* 0x000fce0008000f00 */
.L_x_49:
[----:B-1----:R1:W2:Y:S02]  /*2c40*/  SYNCS.PHASECHK.TRANS64.TRYWAIT P0, [R0+URZ+0x80], R2 ;  /* 0x00008002000075a7 */ /* 0x0022a400080011ff */
[----:B--2---:R-:W-:Y:S05]  /*2c50*/  @!P0 NANOSLEEP.SYNCS 0x989680 ;  /* 0x009896800000895d */ /* 0x004fea0003900000 */
[----:B------:R-:W2:Y:S02]  /*2c60*/  @!P0 SYNCS.PHASECHK.TRANS64 P0, [R0+URZ+0x80], R2 ;  /* 0x00008002000085a7 */ /* 0x000ea400080010ff */
[----:B--2---:R-:W-:Y:S05]  /*2c70*/  @P0 EXIT ;  /* 0x000000000000094d */ /* 0x004fea0003800000 */
[----:B------:R-:W-:Y:S05]  /*2c80*/  BRA `(.L_x_49) ;  /* 0xfffffffc00ec7947 */ /* 0x000fea000383ffff */
.L_x_42:
[----:B------:R-:W-:-:S09]  /*2c90*/  UISETP.NE.AND UP1, UPT, UR10, URZ, UPT ;  /* 0x000000ff0a00728c */ /* 0x000fd2000bf25270 */
[----:B------:R-:W-:Y:S05]  /*2ca0*/  BRA.U UP1, `(.L_x_50) ;  /* 0x0000001101f47547 */ /* 0x000fea000b800000 */
[----:B------:R-:W-:Y:S01]  /*2cb0*/  UMOV UR4, 0x40 ;  /* 0x0000004000047882 */ /* 0x000fe20000000000 */
[----:B------:R-:W-:Y:S01]  /*2cc0*/  NOP ;  /* 0x0000000000007918 */ /* 0x000fe20000000000 */
[----:B------:R-:W-:Y:S01]  /*2cd0*/  ULEA UR5, UR45, UR4, 0x18 ;  /* 0x000000042d057291 */ /* 0x000fe2000f8ec0ff */
[----:B------:R-:W-:Y:S02]  /*2ce0*/  UMOV UR6, 0x400 ;  /* 0x0000040000067882 */ /* 0x000fe40000000000 */
[----:B------:R-:W-:-:S06]  /*2cf0*/  ULEA UR6, UR45, UR6, 0x18 ;  /* 0x000000062d067291 */ /* 0x000fcc000f8ec0ff */
[----:B------:R-:W1:Y:S02]  /*2d00*/  LDS.U8 R0, [UR5+0x1c] ;  /* 0x00001c05ff007984 */ /* 0x000e640008000000 */
[----:B-1----:R-:W-:-:S13]  /*2d10*/  ISETP.NE.AND P0, PT, R0, RZ, PT ;  /* 0x000000ff0000720c */ /* 0x002fda0003f05270 */
[----:B------:R-:W-:Y:S05]  /*2d20*/  @P0 BRA `(.L_x_51) ;  /* 0x0000000000580947 */ /* 0x000fea0003800000 */
[----:B------:R-:W-:-:S13]  /*2d30*/  ELECT P0, URZ, PT ;  /* 0x0000000000ff782f */ /* 0x000fda0003800000 */
[----:B------:R-:W-:Y:S05]  /*2d40*/  @!P0 BRA `(.L_x_52) ;  /* 0x0000000000608947 */ /* 0x000fea0003800000 */
[----:B------:R-:W-:Y:S01]  /*2d50*/  UMOV UR4, 0x10 ;  /* 0x0000001000047882 */ /* 0x000fe20000000000 */
[----:B------:R-:W-:Y:S01]  /*2d60*/  HFMA2 R0, -RZ, RZ, 0, 5.9604644775390625e-08 ;  /* 0x00000001ff007431 */ /* 0x000fe200000001ff */
[----:B------:R-:W-:-:S03]  /*2d70*/  MOV R2, 0xffff ;  /* 0x0000ffff00027802 */ /* 0x000fc60000000f00 */
[----:B------:R-:W-:Y:S04]  /*2d80*/  DEPBAR.LE SB1, 0x36 ;  /* 0x00009d800000791a */ /* 0x000fe80000000000 */
[----:B------:R-:W1:Y:S02]  /*2d90*/  UTCATOMSWS.FIND_AND_SET.ALIGN UP0, UR4, UR4 ;  /* 0x00000004000475e3 */ /* 0x000e640008000800 */
[----:B-1----:R-:W-:Y:S01]  /*2da0*/  MOV R3, UR4 ;  /* 0x0000000400037c02 */ /* 0x002fe20008000f00 */
[----:B------:R-:W-:Y:S06]  /*2db0*/  BRA.U UP0, `(.L_x_53) ;  /* 0x0000000100187547 */ /* 0x000fec000b800000 */
.L_x_54:
[----:B------:R-:W-:Y:S05]  /*2dc0*/  NANOSLEEP 0x64 ;  /* 0x000000640000795d */ /* 0x000fea0003800000 */
[----:B------:R-:W-:-:S05]  /*2dd0*/  UMOV UR4, 0x10 ;  /* 0x0000001000047882 */ /* 0x000fca0000000000 */
[----:B------:R-:W-:Y:S04]  /*2de0*/  DEPBAR.LE SB1, 0x36 ;  /* 0x00009d800000791a */ /* 0x000fe80000000000 */
[----:B------:R-:W1:Y:S02]  /*2df0*/  UTCATOMSWS.FIND_AND_SET.ALIGN UP0, UR4, UR4 ;  /* 0x00000004000475e3 */ /* 0x000e640008000800 */
[----:B-1----:R-:W-:Y:S01]  /*2e00*/  MOV R3, UR4 ;  /* 0x0000000400037c02 */ /* 0x002fe20008000f00 */
[----:B------:R-:W-:Y:S05]  /*2e10*/  BRA.U !UP0, `(.L_x_54) ;  /* 0xfffffffd08e87547 */ /* 0x000fea000b83ffff */
.L_x_53:
[-C--:B------:R-:W-:Y:S02]  /*2e20*/  SHF.L.U32 R2, R2, R3.reuse, RZ ;  /* 0x0000000302027219 */ /* 0x080fe400000006ff */
[----:B------:R-:W-:Y:S01]  /*2e30*/  SHF.L.U32 R0, R0, R3, RZ ;  /* 0x0000000300007219 */ /* 0x000fe200000006ff */
[----:B------:R-:W-:Y:S02]  /*2e40*/  IMAD.SHL.U32 R3, R3, 0x20, RZ ;  /* 0x0000002003037824 */ /* 0x000fe400078e00ff */
[----:B------:R1:W-:Y:S04]  /*2e50*/  ATOMS.OR RZ, [UR5+0x14], R2 ;  /* 0x00001402ffff798c */ /* 0x0003e8000b000005 */
[----:B------:R1:W-:Y:S04]  /*2e60*/  ATOMS.OR RZ, [UR5+0x18], R0 ;  /* 0x00001800ffff798c */ /* 0x0003e8000b000005 */
[----:B------:R1:W-:Y:S01]  /*2e70*/  STS [UR6+0x120], R3 ;  /* 0x00012003ff007988 */ /* 0x0003e20008000806 */
[----:B------:R-:W-:Y:S05]  /*2e80*/  BRA `(.L_x_52) ;  /* 0x0000000000107947 */ /* 0x000fea0003800000 */
.L_x_51:
[----:B------:R-:W-:Y:S02]  /*2e90*/  MOV R0, 0xffffffff ;  /* 0xffffffff00007802 */ /* 0x000fe40000000f00 */
[----:B------:R-:W-:-:S03]  /*2ea0*/  MOV R2, 0x2ed0 ;  /* 0x00002ed000027802 */ /* 0x000fc60000000f00 */
[----:B------:R1:W-:Y:S04]  /*2eb0*/  STS [UR6+0x120], R0 ;  /* 0x00012000ff007988 */ /* 0x0003e80008000806 */
[----:B-1-3-5:R-:W-:Y:S05]  /*2ec0*/  CALL.REL.NOINC `($__internal_1_$__cuda_sm10x_tcgen05_guardrail_trap_phase_invalid_during_alloc) ;  /* 0x0000006400607944 */ /* 0x02afea0003c00000 */
.L_x_52:
[----:B------:R-:W-:Y:S05]  /*2ed0*/  WARPSYNC.ALL ;  /* 0x0000000000007948 */ /* 0x000fea0003800000 */
[----:B------:R-:W2:Y:S01]  /*2ee0*/  S2UR UR4, SR_CgaCtaId ;  /* 0x00000000000479c3 */ /* 0x000ea20000008800 */
[----:B------:R-:W-:Y:S01]  /*2ef0*/  UMOV UR71, 0x400 ;  /* 0x0000040000477882 */ /* 0x000fe20000000000 */
[----:B------:R-:W-:-:S06]  /*2f00*/  NOP ;  /* 0x0000000000007918 */ /* 0x000fcc0000000000 */
[----:B------:R-:W-:Y:S06]  /*2f10*/  BAR.ARV 0x6, 0xa0 ;  /* 0x0182800000007b1d */ /* 0x000fec0000002000 */
[----:B------:R-:W4:Y:S01]  /*2f20*/  LDCU UR5, c[0x0][0x38c] ;  /* 0x00007180ff0577ac */ /* 0x000f220008000800 */
[----:B------:R-:W-:Y:S01]  /*2f30*/  IMAD.MOV.U32 R11, RZ, RZ, 0x1 ;  /* 0x00000001ff0b7424 */ /* 0x000fe200078e00ff */
[----:B------:R-:W-:Y:S01]  /*2f40*/  CS2R R8, SRZ ;  /* 0x0000000000087805 */ /* 0x000fe2000001ff00 */
[----:B------:R-:W-:Y:S01]  /*2f50*/  IMAD.MOV.U32 R10, RZ, RZ, RZ ;  /* 0x000000ffff0a7224 */ /* 0x000fe200078e00ff */
[----:B------:R-:W3:Y:S01]  /*2f60*/  LDCU UR7, c[0x0][0x38c] ;  /* 0x00007180ff0777ac */ /* 0x000ee20008000800 */
[----:B------:R-:W-:Y:S01]  /*2f70*/  UMOV UR74, URZ ;  /* 0x000000ff004a7c82 */ /* 0x000fe20008000000 */
[----:B------:R-:W-:Y:S01]  /*2f80*/  UMOV UR9, URZ ;  /* 0x000000ff00097c82 */ /* 0x000fe20008000000 */
[----:B--2---:R-:W-:Y:S01]  /*2f90*/  ULEA UR71, UR4, UR71, 0x18 ;  /* 0x0000004704477291 */ /* 0x004fe2000f8ec0ff */
[----:B------:R-:W-:Y:S01]  /*2fa0*/  UMOV UR76, 0x0 ;  /* 0x00000000004c7882 */ /* 0x000fe20000000000 */
[----:B------:R-:W-:-:S02]  /*2fb0*/  UMOV UR77, 0x4208910 ;  /* 0x04208910004d7882 */ /* 0x000fc40000000000 */
[----:B------:R-:W-:Y:S02]  /*2fc0*/  UIADD3 UR6, UPT, UPT, UR71, 0x18800, URZ ;  /* 0x0001880047067890 */ /* 0x000fe4000fffe0ff */
[----:B----4-:R-:W-:-:S03]  /*2fd0*/  UIADD3 UR5, UPT, UPT, UR5, 0x7f, URZ ;  /* 0x0000007f05057890 */ /* 0x010fc6000fffe0ff */
[----:B-1----:R-:W1:Y:S01]  /*2fe0*/  LDS R0, [UR71+0x120] ;  /* 0x00012047ff007984 */ /* 0x002e620008000800 */
[----:B------:R-:W-:Y:S02]  /*2ff0*/  USHF.R.S32.HI UR4, URZ, 0x1f, UR5 ;  /* 0x0000001fff047899 */ /* 0x000fe40008011405 */
[----:B---3--:R-:W-:Y:S02]  /*3000*/  UISETP.GE.AND UP3, UPT, UR7, 0x1, UPT ;  /* 0x000000010700788c */ /* 0x008fe4000bf66270 */
[----:B------:R-:W-:Y:S02]  /*3010*/  ULEA.HI UR4, UR4, UR5, URZ, 0x7 ;  /* 0x0000000504047291 */ /* 0x000fe4000f8f38ff */
[----:B------:R-:W-:Y:S02]  /*3020*/  UIADD3 UR5, UPT, UPT, UR71, 0x8800, URZ ;  /* 0x0000880047057890 */ /* 0x000fe4000fffe0ff */
[----:B------:R-:W-:Y:S02]  /*3030*/  USHF.R.S32.HI UR8, URZ, 0x7, UR4 ;  /* 0x00000007ff087899 */ /* 0x000fe40008011404 */
[----:B------:R-:W-:-:S02]  /*3040*/  USHF.R.U32.HI UR4, URZ, 0x4, UR6 ;  /* 0x00000004ff047899 */ /* 0x000fc40008011606 */
[----:B------:R-:W-:Y:S02]  /*3050*/  UISETP.LT.AND UP0, UPT, UR8, 0x1, UPT ;  /* 0x000000010800788c */ /* 0x000fe4000bf01270 */
[----:B------:R-:W-:Y:S01]  /*3060*/  IMAD.U32 R12, RZ, RZ, UR8 ;  /* 0x00000008ff0c7e24 */ /* 0x000fe2000f8e00ff */
[----:B------:R-:W-:Y:S02]  /*3070*/  ULOP3.LUT UR4, UR4, 0x3fff, URZ, 0xc0, !UPT ;  /* 0x00003fff04047892 */ /* 0x000fe4000f8ec0ff */
[----:B------:R-:W-:Y:S02]  /*3080*/  USEL UR6, UR8, 0x1, !UP0 ;  /* 0x0000000108067887 */ /* 0x000fe4000c000000 */
[----:B------:R-:W-:Y:S02]  /*3090*/  ULOP3.LUT UR73, UR4, 0x10000, URZ, 0xfc, !UPT ;  /* 0x0001000004497892 */ /* 0x000fe4000f8efcff */
[----:B------:R-:W-:Y:S02]  /*30a0*/  UIADD3 UR4, UPT, UPT, -UR6, URZ, URZ ;  /* 0x000000ff06047290 */ /* 0x000fe4000fffe1ff */
[----:B------:R-:W-:-:S04]  /*30b0*/  USHF.R.U32.HI UR5, URZ, 0x4, UR5 ;  /* 0x00000004ff057899 */ /* 0x000fc80008011605 */
[----:B------:R-:W-:Y:S01]  /*30c0*/  ULOP3.LUT UR5, UR5, 0x3fff, URZ, 0xc0, !UPT ;  /* 0x00003fff05057892 */ /* 0x000fe2000f8ec0ff */
[----:B------:R-:W-:-:S03]  /*30d0*/  MOV R13, UR4 ;  /* 0x00000004000d7c02 */ /* 0x000fc60008000f00 */
[----:B------:R-:W-:Y:S01]  /*30e0*/  ULOP3.LUT UR72, UR5, 0x4000000, URZ, 0xfc, !UPT ;  /* 0x0400000005487892 */ /* 0x000fe2000f8efcff */
[----:B-1----:R-:W-:-:S13]  /*30f0*/  R2UR UR8, R0 ;  /* 0x00000000000872ca */ /* 0x002fda00000e0000 */
[----:B------:R-:W-:-:S07]  /*3100*/  MOV R14, UR8 ;  /* 0x00000008000e7c02 */ /* 0x000fce0008000f00 */
.L_x_61:
[----:B------:R-:W-:Y:S02]  /*3110*/  LEA R0, R10, UR71, 0x3 ;  /* 0x000000470a007c11 */ /* 0x000fe4000f8e18ff */
[----:B------:R-:W-:Y:S02]  /*3120*/  SHF.L.U32 R2, R9, 0x1f, RZ ;  /* 0x0000001f09027819 */ /* 0x000fe400000006ff */
[----:B------:R-:W-:Y:S01]  /*3130*/  PLOP3.LUT P0, PT, PT, PT, UP3, 0x80, 0x8 ;  /* 0x000000000008781c */ /* 0x000fe20003f0f038 */
[----:B------:R-:W-:Y:S01]  /*3140*/  VIADD R3, R0, 0x80 ;  /* 0x0000008000037836 */ /* 0x000fe20000000000 */
[----:B-1----:R-:W1:Y:S02]  /*3150*/  SYNCS.PHASECHK.TRANS64.TRYWAIT P1, [R0+URZ+0x70], R2 ;  /* 0x00007002000075a7 */ /* 0x002e6400080211ff */
[----:B-1----:R-:W-:Y:S09]  /*3160*/  @!P1 BRA `(.L_x_55) ;  /* 0x0000005800b89947 */ /* 0x002ff20003800000 */
.L_x_144:
[----:B------:R-:W-:Y:S01]  /*3170*/  LEA R4, R10, UR71, 0x4 ;  /* 0x000000470a047c11 */ /* 0x000fe2000f8e20ff */
[----:B------:R-:W-:Y:S01]  /*3180*/  @UP3 ULEA UR4, UR9, UR71, 0x3 ;  /* 0x0000004709043291 */ /* 0x000fe2000f8e18ff */
[----:B------:R-:W-:Y:S01]  /*3190*/  PLOP3.LUT P2, PT, PT, PT, PT, 0x80, 0x8 ;  /* 0x000000000008781c */ /* 0x000fe20003f4f070 */
[----:B------:R-:W-:Y:S01]  /*31a0*/  ULEA UR75, UR74, UR71, 0x3 ;  /* 0x000000474a4b7291 */ /* 0x000fe2000f8e18ff */
[----:B------:R-:W-:Y:S02]  /*31b0*/  PRMT R3, RZ, 0x654, R3 ;  /* 0x00000654ff037816 */ /* 0x000fe40000000003 */
[----:B------:R-:W2:Y:S01]  /*31c0*/  LDS.128 R4, [R4+0x100] ;  /* 0x0001000004047984 */ /* 0x000ea20000000c00 */
[----:B-1----:R-:W-:Y:S02]  /*31d0*/  @P0 SHF.L.U32 R2, R8, 0x1f, RZ ;  /* 0x0000001f08020819 */ /* 0x002fe400000006ff */
[----:B------:R-:W-:Y:S01]  /*31e0*/  SHF.L.U32 R0, R11, 0x1f, RZ ;  /* 0x0000001f0b007819 */ /* 0x000fe200000006ff */
[----:B------:R-:W-:Y:S01]  /*31f0*/  @!PT LDS RZ, [RZ] ;  /* 0x00000000fffff984 */ /* 0x000fe20000000800 */
[----:B------:R-:W-:Y:S01]  /*3200*/  @!PT LDS RZ, [RZ] ;  /* 0x00000000fffff984 */ /* 0x000fe20000000800 */
[----:B------:R-:W-:Y:S01]  /*3210*/  @!PT LDS RZ, [RZ] ;  /* 0x00000000fffff984 */ /* 0x000fe20000000800 */
[----:B------:R-:W-:Y:S01]  /*3220*/  @!PT LDS RZ, [RZ] ;  /* 0x00000000fffff984 */ /* 0x000fe20000000800 */
[----:B------:R1:W-:Y:S06]  /*3230*/  MEMBAR.ALL.CTA ;  /* 0x0000000000007992 */ /* 0x0003ec0000008000 */
[----:B-1----:R-:W1:Y:S01]  /*3240*/  FENCE.VIEW.ASYNC.S ;  /* 0x00000000000073c6 */ /* 0x002e620000000000 */
[----:B------:R-:W-:Y:S01]  /*3250*/  R2UR UR6, R14 ;  /* 0x000000000e0672ca */ /* 0x000fe200000e0000 */
[----:B-1----:R1:W-:Y:S01]  /*3260*/  SYNCS.ARRIVE.TRANS64.RED.A1T0 RZ, [R3+URZ], RZ ;  /* 0x000000ff03ff79a7 */ /* 0x0023e200081004ff */
[----:B------:R1:W3:Y:S01]  /*3270*/  @P0 SYNCS.PHASECHK.TRANS64.TRYWAIT P2, [UR4], R2 ;  /* 0x00000002ff0005a7 */ /* 0x0002e20008041104 */
[----:B------:R-:W-:Y:S01]  /*3280*/  ULEA.HI UR4, UR74, UR74, URZ, 0x1 ;  /* 0x0000004a4a047291 */ /* 0x000fe2000f8f08ff */
[----:B--2---:R-:W-:-:S03]  /*3290*/  LOP3.LUT P1, RZ, R6, 0x1, RZ, 0xc0, !PT ;  /* 0x0000000106ff7812 */ /* 0x004fc6000782c0ff */
[----:B------:R-:W-:Y:S02]  /*32a0*/  USHF.L.U32 UR5, UR4, 0x6, URZ ;  /* 0x0000000604057899 */ /* 0x000fe400080006ff */
[----:B------:R-:W-:Y:S02]  /*32b0*/  ULOP3.LUT UR8, UR4, 0xffe, URZ, 0xc0, !UPT ;  /* 0x00000ffe04087892 */ /* 0x000fe4000f8ec0ff */
[----:B------:R-:W-:Y:S02]  /*32c0*/  ULOP3.LUT UR4, UR5, 0xffffff80, URZ, 0xc0, !UPT ;  /* 0xffffff8005047892 */ /* 0x000fe4000f8ec0ff */
[----:B------:R-:W-:Y:S02]  /*32d0*/  UIADD3 UR8, UPT, UPT, -UR8, UR74, URZ ;  /* 0x0000004a08087290 */ /* 0x000fe4000fffe1ff */
[----:B------:R-:W-:Y:S01]  /*32e0*/  UIADD3 UR4, UPT, UPT, UR6, UR4, URZ ;  /* 0x0000000406047290 */ /* 0x000fe2000fffe0ff */
[----:B------:R-:W2:Y:S03]  /*32f0*/  SYNCS.PHASECHK.TRANS64.TRYWAIT P0, [UR75+0xb0], R0 ;  /* 0x0000b000ff0075a7 */ /* 0x000ea6000800114b */
[----:B------:R-:W-:Y:S01]  /*3300*/  ULEA UR8, UR8, UR4, 0x14 ;  /* 0x0000000408087291 */ /* 0x000fe2000f8ea0ff */
[----:B-123--:R-:W-:Y:S11]  /*3310*/  @!P0 BRA `(.L_x_56) ;  /* 0x0000005800608947 */ /* 0x00eff60003800000 */
.L_x_146:
[----:B------:R-:W-:Y:S01]  /*3320*/  IADD3 R10, PT, PT, R10, 0x1, RZ ;  /* 0x000000010a0a7810 */ /* 0x000fe20007ffe0ff */
[----:B------:R-:W-:Y:S06]  /*3330*/  BRA.U !UP3, `(.L_x_57) ;  /* 0x000000050bec7547 */ /* 0x000fec000b800000 */
[----:B------:R-:W-:Y:S01]  /*3340*/  R2UR UR69, R13 ;  /* 0x000000000d4572ca */ /* 0x000fe200000e0000 */
[----:B------:R-:W-:Y:S01]  /*3350*/  UPLOP3.LUT UP4, UPT, UPT, UPT, UPT, 0x40, 0x4 ;  /* 0x000000000004789c */ /* 0x000fe20003f8e870 */
[----:B------:R-:W-:Y:S01]  /*3360*/  R2UR UR68, R12 ;  /* 0x000000000c4472ca */ /* 0x000fe200000e0000 */
[----:B------:R-:W-:-:S14]  /*3370*/  UMOV UR7, UR9 ;  /* 0x0000000900077c82 */ /* 0x000fdc0008000000 */
.L_x_60:
[----:B------:R-:W-:Y:S02]  /*3380*/  UIADD3 UR69, UPT, UPT, UR69, 0x1, URZ ;  /* 0x0000000145457890 */ /* 0x000fe4000fffe0ff */
[----:B--2---:R-:W-:Y:S02]  /*3390*/  ULEA UR5, UR7, UR71, 0x3 ;  /* 0x0000004707057291 */ /* 0x004fe4000f8e18ff */
[----:B------:R-:W-:Y:S01]  /*33a0*/  UISETP.NE.AND UP0, UPT, UR69, URZ, UPT ;  /* 0x000000ff4500728c */ /* 0x000fe2000bf05270 */
[----:B------:R-:W-:Y:S10]  /*33b0*/  @P2 BRA `(.L_x_58) ;  /* 0x00000000000c2947 */ /* 0x000ff40003800000 */
[----:B-1----:R-:W-:Y:S04]  /*33c0*/  SHF.L.U32 R2, R8, 0x1f, RZ ;  /* 0x0000001f08027819 */ /* 0x002fe800000006ff */
[----:B------:R-:W1:Y:S02]  /*33d0*/  SYNCS.PHASECHK.TRANS64.TRYWAIT P0, [UR5], R2 ;  /* 0x00000002ff0075a7 */ /* 0x000e640008001105 */
[----:B-1----:R-:W-:Y:S05]  /*33e0*/  @!P0 BRA `(.L_x_59) ;  /* 0x0000005800448947 */ /* 0x002fea0003800000 */
.L_x_58:
[----:B------:R-:W-:Y:S01]  /*33f0*/  UISETP.NE.AND UP1, UPT, UR68, 0x1, UPT ;  /* 0x000000014400788c */ /* 0x000fe2000bf25270 */
[----:B------:R-:W-:Y:S01]  /*3400*/  PLOP3.LUT P2, PT, PT, PT, PT, 0x80, 0x8 ;  /* 0x000000000008781c */ /* 0x000fe20003f4f070 */
[----:B------:R-:W-:Y:S01]  /*3410*/  UIADD3 UR9, UPT, UPT, UR7, 0x1, URZ ;  /* 0x0000000107097890 */ /* 0x000fe2000fffe0ff */
[----:B------:R-:W-:Y:S01]  /*3420*/  MOV.SPILL R3, UR75 ;  /* 0x0000004b00037c02 */ /* 0x000fe20009000f00 */
[----:B------:R-:W-:Y:S01]  /*3430*/  UIADD3 UR70, UPT, UPT, UR5, 0x10, URZ ;  /* 0x0000001005467890 */ /* 0x000fe2000fffe0ff */
[----:B-1----:R-:W-:Y:S01]  /*3440*/  MOV.SPILL R2, UR74 ;  /* 0x0000004a00027c02 */ /* 0x002fe20009000f00 */
[----:B------:R-:W-:Y:S01]  /*3450*/  UISETP.NE.AND UP2, UPT, UR9, 0x2, UPT ;  /* 0x000000020900788c */ /* 0x000fe2000bf45270 */
[----:B------:R-:W-:Y:S01]  /*3460*/  PLOP3.LUT P0, PT, PT, PT, UP1, 0x80, 0x8 ;  /* 0x000000000008781c */ /* 0x000fe20003f0f018 */
[----:B------:R-:W-:Y:S02]  /*3470*/  ULEA UR6, UR7, UR73, 0xc ;  /* 0x0000004907067291 */ /* 0x000fe4000f8e60ff */
[----:B------:R-:W-:Y:S02]  /*3480*/  USEL UR5, URZ, 0x1, UP2 ;  /* 0x00000001ff057887 */ /* 0x000fe40009000000 */
[----:B------:R-:W-:Y:S02]  /*3490*/  USEL UR9, UR9, URZ, UP2 ;  /* 0x000000ff09097287 */ /* 0x000fe40009000000 */
[----:B------:R-:W-:Y:S02]  /*34a0*/  ULEA UR4, UR7, UR72, 0xb ;  /* 0x0000004807047291 */ /* 0x000fe4000f8e58ff */
[----:B------:R-:W-:Y:S01]  /*34b0*/  @UP1 ULEA UR7, UR9, UR71, 0x3 ;  /* 0x0000004709071291 */ /* 0x000fe2000f8e18ff */
[----:B------:R-:W-:Y:S01]  /*34c0*/  LOP3.LUT R8, R8, UR5, RZ, 0x3c, !PT ;  /* 0x0000000508087c12 */ /* 0x000fe2000f8e3cff */
[----:B------:R-:W-:Y:S02]  /*34d0*/  UIADD3 UR20, UPT, UPT, UR6, 0x2, URZ ;  /* 0x0000000206147890 */ /* 0x000fe4000fffe0ff */
[----:B------:R-:W-:Y:S01]  /*34e0*/  UIADD3 UR18, UPT, UPT, UR4, 0x40, URZ ;  /* 0x0000004004127890 */ /* 0x000fe2000fffe0ff */
[----:B------:R-:W-:Y:S01]  /*34f0*/  @P0 SHF.L.U32 R0, R8, 0x1f, RZ ;  /* 0x0000001f08000819 */ /* 0x000fe200000006ff */
[----:B------:R-:W-:Y:S02]  /*3500*/  UIADD3 UR14, UPT, UPT, UR6, 0x4, URZ ;  /* 0x00000004060e7890 */ /* 0x000fe4000fffe0ff */
[----:B------:R-:W-:Y:S01]  /*3510*/  UIADD3 UR12, UPT, UPT, UR4, 0x80, URZ ;  /* 0x00000080040c7890 */ /* 0x000fe2000fffe0ff */
[----:B------:R2:W3:Y:S01]  /*3520*/  @P0 SYNCS.PHASECHK.TRANS64.TRYWAIT P2, [UR7], R0 ;  /* 0x00000000ff0005a7 */ /* 0x0004e20008041107 */
[----:B------:R-:W-:Y:S02]  /*3530*/  UIADD3 UR66, UPT, UPT, UR6, 0x6, URZ ;  /* 0x0000000606427890 */ /* 0x000fe4000fffe0ff */
        /* <DEDUP_REMOVED lines=24> */
[----:B------:R-:W-:Y:S01]  /*36c0*/  UIADD3 UR68, UPT, UPT, UR68, -0x1, URZ ;  /* 0xffffffff44447890 */ /* 0x000fe2000fffe0ff */
[----:B------:R-:W-:Y:S01]  /*36d0*/  UMOV UR7, 0x40004040 ;  /* 0x4000404000077882 */ /* 0x000fe20000000000 */
[----:B------:R-:W-:Y:S01]  /*36e0*/  UMOV UR74, 0x0 ;  /* 0x00000000004a7882 */ /* 0x000fe20000000000 */
[----:B------:R-:W-:Y:S01]  /*36f0*/  UMOV UR75, 0x4208910 ;  /* 0x04208910004b7882 */ /* 0x000fe20000000000 */
[----:B------:R-:W-:Y:S01]  /*3700*/  UMOV UR5, 0x20004020 ;  /* 0x2000402000057882 */ /* 0x000fe20000000000 */
[----:B------:R-:W-:Y:S01]  /*3710*/  UMOV UR21, 0x40004040 ;  /* 0x4000404000157882 */ /* 0x000fe20000000000 */
[----:B------:R1:W-:Y:S01]  /*3720*/  UTCHMMA gdesc[UR4], gdesc[UR6], tmem[UR8], tmem[UR74], idesc[UR75], UP4 ;  /* 0x00ff4a06040075ea */ /* 0x0003e2000a000008 */
[----:B------:R-:W-:Y:S01]  /*3730*/  UPLOP3.LUT UP4, UPT, UPT, UPT, UPT, 0x80, 0x8 ;  /* 0x000000000008789c */ /* 0x000fe20003f8f070 */
[----:B------:R-:W-:Y:S01]  /*3740*/  UMOV UR19, 0x20004020 ;  /* 0x2000402000137882 */ /* 0x000fe20000000000 */
[----:B------:R-:W-:Y:S01]  /*3750*/  UMOV UR15, 0x40004040 ;  /* 0x40004040000f7882 */ /* 0x000fe20000000000 */
[----:B------:R4:W-:Y:S01]  /*3760*/  UTCHMMA gdesc[UR18], gdesc[UR20], tmem[UR8], tmem[UR74], idesc[UR75], UPT ;  /* 0x00ff4a14120075ea */ /* 0x0009e2000b800008 */
[----:B------:R-:W-:Y:S01]  /*3770*/  UMOV UR13, 0x20004020 ;  /* 0x20004020000d7882 */ /* 0x000fe20000000000 */
        /* <DEDUP_REMOVED lines=18> */
[----:B-1----:R-:W-:Y:S01]  /*38a0*/  UIADD3 UR4, UPT, UPT, UR4, 0x3c0, URZ ;  /* 0x000003c004047890 */ /* 0x002fe2000fffe0ff */
[----:B------:R-:W-:Y:S01]  /*38b0*/  UMOV UR6, 0x0 ;  /* 0x0000000000067882 */ /* 0x000fe20000000000 */
[----:B------:R-:W-:Y:S01]  /*38c0*/  UMOV UR7, 0x4208910 ;  /* 0x0420891000077882 */ /* 0x000fe20000000000 */
[----:B------:R-:W-:Y:S01]  /*38d0*/  UMOV UR31, 0x40004040 ;  /* 0x40004040001f7882 */ /* 0x000fe20000000000 */
[----:B----4-:R-:W-:Y:S01]  /*38e0*/  UMOV UR20, 0x0 ;  /* 0x0000000000147882 */ /* 0x010fe20000000000 */
[----:B------:R-:W-:Y:S01]  /*38f0*/  UMOV UR21, 0x4208910 ;  /* 0x0420891000157882 */ /* 0x000fe20000000000 */
[----:B------:R-:W-:Y:S01]  /*3900*/  UMOV UR18, 0x0 ;  /* 0x0000000000127882 */ /* 0x000fe20000000000 */
[----:B------:R1:W-:Y:S01]  /*3910*/  UTCHMMA gdesc[UR12], gdesc[UR14], tmem[UR8], tmem[UR20], idesc[UR21], UPT ;  /* 0x00ff140e0c0075ea */ /* 0x0003e2000b800008 */
[----:B------:R-:W-:Y:S01]  /*3920*/  UTCHMMA gdesc[UR64], gdesc[UR66], tmem[UR8], tmem[UR20], idesc[UR21], UPT ;  /* 0x00ff1442400075ea */ /* 0x000fe2000b800008 */
[----:B------:R-:W-:Y:S01]  /*3930*/  UMOV UR19, 0x4208910 ;  /* 0x0420891000137882 */ /* 0x000fe20000000000 */
[----:B------:R-:W-:Y:S01]  /*3940*/  UTCHMMA gdesc[UR60], gdesc[UR62], tmem[UR8], tmem[UR20], idesc[UR21], UPT ;  /* 0x00ff143e3c0075ea */ /* 0x000fe2000b800008 */
[----:B------:R-:W-:Y:S01]  /*3950*/  UTCHMMA gdesc[UR56], gdesc[UR58], tmem[UR8], tmem[UR18], idesc[UR19], UPT ;  /* 0x00ff123a380075ea */ /* 0x000fe2000b800008 */
[----:B------:R-:W-:Y:S01]  /*3960*/  UTCHMMA gdesc[UR52], gdesc[UR54], tmem[UR8], tmem[UR18], idesc[UR19], UPT ;  /* 0x00ff1236340075ea */ /* 0x000fe2000b800008 */
[----:B------:R-:W-:Y:S01]  /*3970*/  UTCHMMA gdesc[UR48], gdesc[UR50], tmem[UR8], tmem[UR18], idesc[UR19], UPT ;  /* 0x00ff1232300075ea */ /* 0x000fe2000b800008 */
[----:B------:R-:W-:Y:S01]  /*3980*/  UTCHMMA gdesc[UR44], gdesc[UR46], tmem[UR8], tmem[UR6], idesc[UR7], UPT ;  /* 0x00ff062e2c0075ea */ /* 0x000fe2000b800008 */
[----:B------:R-:W-:Y:S01]  /*3990*/  UMOV UR29, 0x20004020 ;  /* 0x20004020001d7882 */ /* 0x000fe20000000000 */
[----:B------:R-:W-:Y:S01]  /*39a0*/  UMOV UR27, 0x40004040 ;  /* 0x40004040001b7882 */ /* 0x000fe20000000000 */
[----:B------:R-:W-:Y:S01]  /*39b0*/  UMOV UR25, 0x20004020 ;  /* 0x2000402000197882 */ /* 0x000fe20000000000 */
[----:B------:R-:W-:Y:S01]  /*39c0*/  UMOV UR23, 0x40004040 ;  /* 0x4000404000177882 */ /* 0x000fe20000000000 */
[----:B------:R-:W-:Y:S01]  /*39d0*/  UMOV UR17, 0x20004020 ;  /* 0x2000402000117882 */ /* 0x000fe20000000000 */
[----:B------:R-:W-:Y:S01]  /*39e0*/  UMOV UR11, 0x40004040 ;  /* 0x40004040000b7882 */ /* 0x000fe20000000000 */
[----:B------:R-:W-:Y:S02]  /*39f0*/  R2UR.FILL UR75, R3 ;  /* 0x00000000034b72ca */ /* 0x000fe400004e0000 */
[----:B------:R-:W-:Y:S01]  /*3a00*/  R2UR.FILL UR74, R2 ;  /* 0x00000000024a72ca */ /* 0x000fe200004e0000 */
[----:B-1----:R-:W-:Y:S01]  /*3a10*/  UMOV UR12, 0x0 ;  /* 0x00000000000c7882 */ /* 0x002fe20000000000 */
[----:B------:R-:W-:Y:S01]  /*3a20*/  UMOV UR13, 0x4208910 ;  /* 0x04208910000d7882 */ /* 0x000fe20000000000 */
[----:B------:R-:W-:Y:S01]  /*3a30*/  UMOV UR14, 0x0 ;  /* 0x00000000000e7882 */ /* 0x000fe20000000000 */
[----:B------:R-:W-:Y:S01]  /*3a40*/  UTCHMMA gdesc[UR40], gdesc[UR42], tmem[UR8], tmem[UR12], idesc[UR13], UPT ;  /* 0x00ff0c2a280075ea */ /* 0x000fe2000b800008 */
[----:B------:R-:W-:Y:S01]  /*3a50*/  UTCHMMA gdesc[UR36], gdesc[UR38], tmem[UR8], tmem[UR6], idesc[UR7], UPT ;  /* 0x00ff0626240075ea */ /* 0x000fe2000b800008 */
[----:B------:R-:W-:Y:S01]  /*3a60*/  UMOV UR15, 0x4208910 ;  /* 0x04208910000f7882 */ /* 0x000fe20000000000 */
[----:B------:R-:W-:Y:S01]  /*3a70*/  UTCHMMA gdesc[UR32], gdesc[UR34], tmem[UR8], tmem[UR18], idesc[UR19], UPT ;  /* 0x00ff1222200075ea */ /* 0x000fe2000b800008 */
[----:B------:R-:W-:Y:S01]  /*3a80*/  UTCHMMA gdesc[UR28], gdesc[UR30], tmem[UR8], tmem[UR14], idesc[UR15], UPT ;  /* 0x00ff0e1e1c0075ea */ /* 0x000fe2000b800008 */
[----:B------:R-:W-:Y:S01]  /*3a90*/  UTCHMMA gdesc[UR24], gdesc[UR26], tmem[UR8], tmem[UR12], idesc[UR13], UPT ;  /* 0x00ff0c1a180075ea */ /* 0x000fe2000b800008 */
[----:B------:R1:W-:Y:S01]  /*3aa0*/  UTCHMMA gdesc[UR16], gdesc[UR22], tmem[UR8], tmem[UR6], idesc[UR7], UPT ;  /* 0x00ff0616100075ea */ /* 0x0003e2000b800008 */
[----:B------:R2:W-:Y:S01]  /*3ab0*/  UTCHMMA gdesc[UR4], gdesc[UR10], tmem[UR8], tmem[UR76], idesc[UR77], UPT ;  /* 0x00ff4c0a040075ea */ /* 0x0005e2000b800008 */
[----:B------:R2:W-:Y:S01]  /*3ac0*/  UTCBAR [UR70], URZ ;  /* 0x000000ff460073e9 */ /* 0x0005e200080000ff */
[----:B-1----:R-:W-:Y:S01]  /*3ad0*/  UMOV UR7, UR9 ;  /* 0x0000000900077c82 */ /* 0x002fe20008000000 */
[----:B---3--:R-:W-:Y:S05]  /*3ae0*/  BRA.U UP0, `(.L_x_60) ;  /* 0xfffffff900247547 */ /* 0x008fea000b83ffff */
.L_x_57:
[----:B--2---:R-:W-:Y:S01]  /*3af0*/  UIADD3 UR4, UPT, UPT, UR74, 0x1, URZ ;  /* 0x000000014a047890 */ /* 0x004fe2000fffe0ff */
[C---:B------:R-:W-:Y:S01]  /*3b00*/  ISETP.NE.AND P0, PT, R10.reuse, 0x2, PT ;  /* 0x000000020a00780c */ /* 0x040fe20003f05270 */
[----:B------:R-:W-:Y:S02]  /*3b10*/  UIADD3 UR5, UPT, UPT, UR75, 0x90, URZ ;  /* 0x000000904b057890 */ /* 0x000fe4000fffe0ff */
[----:B------:R-:W-:Y:S01]  /*3b20*/  UISETP.NE.AND UP0, UPT, UR4, 0x4, UPT ;  /* 0x000000040400788c */ /* 0x000fe2000bf05270 */
[----:B-1----:R-:W-:Y:S02]  /*3b30*/  SEL R0, RZ, 0x1, P0 ;  /* 0x00000001ff007807 */ /* 0x002fe40000000000 */
[----:B------:R-:W-:Y:S01]  /*3b40*/  SEL R10, R10, RZ, P0 ;  /* 0x000000ff0a0a7207 */ /* 0x000fe20000000000 */
[----:B------:R-:W-:Y:S01]  /*3b50*/  USEL UR6, URZ, 0x1, UP0 ;  /* 0x00000001ff067887 */ /* 0x000fe20008000000 */
[----:B------:R-:W-:Y:S01]  /*3b60*/  LOP3.LUT R9, R9, R0, RZ, 0x3c, !PT ;  /* 0x0000000009097212 */ /* 0x000fe200078e3cff */
[----:B------:R-:W-:Y:S01]  /*3b70*/  USEL UR74, UR4, URZ, UP0 ;  /* 0x000000ff044a7287 */ /* 0x000fe20008000000 */
[----:B------:R1:W-:Y:S03]  /*3b80*/  UTCBAR [UR5], URZ ;  /* 0x000000ff050073e9 */ /* 0x0003e600080000ff */
[----:B------:R-:W-:Y:S01]  /*3b90*/  LOP3.LUT R11, R11, UR6, RZ, 0x3c, !PT ;  /* 0x000000060b0b7c12 */ /* 0x000fe2000f8e3cff */
[----:B------:R-:W-:Y:S07]  /*3ba0*/  @P1 BRA `(.L_x_61) ;  /* 0xfffffff400581947 */ /* 0x000fee000383ffff */
[----:B------:R-:W2:Y:S01]  /*3bb0*/  S2UR UR8, SR_CgaCtaId ;  /* 0x00000000000879c3 */ /* 0x000ea20000008800 */
[----:B------:R-:W-:Y:S01]  /*3bc0*/  ELECT P0, URZ, PT ;  /* 0x0000000000ff782f */ /* 0x000fe20003800000 */
[----:B------:R-:W-:Y:S01]  /*3bd0*/  IMAD.MOV.U32 R0, RZ, RZ, 0x1 ;  /* 0x00000001ff007424 */ /* 0x000fe200078e00ff */
[----:B------:R-:W-:Y:S01]  /*3be0*/  UIADD3 UR71, UPT, UPT, UR71, 0xb0, URZ ;  /* 0x000000b047477890 */ /* 0x000fe2000fffe0ff */
[----:B------:R-:W-:Y:S01]  /*3bf0*/  SHF.L.U32 R2, R11, 0x1f, RZ ;  /* 0x0000001f0b027819 */ /* 0x000fe200000006ff */
[----:B------:R-:W-:-:S03]  /*3c00*/  UMOV UR4, 0x40 ;  /* 0x0000004000047882 */ /* 0x000fc60000000000 */
[----:B------:R-:W-:Y:S01]  /*3c10*/  UVIRTCOUNT.DEALLOC.SMPOOL 0x80 ;  /* 0x000000800000784c */ /* 0x000fe20000000000 */
[----:B--2---:R-:W-:Y:S02]  /*3c20*/  ULEA UR8, UR8, UR4, 0x18 ;  /* 0x0000000408087291 */ /* 0x004fe4000f8ec0ff */
[----:B------:R-:W-:-:S07]  /*3c30*/  ULEA UR4, UR74, UR71, 0x3 ;  /* 0x000000474a047291 */ /* 0x000fce000f8e18ff */
[----:B------:R2:W-:Y:S02]  /*3c40*/  @P0 STS.U8 [UR8+0x1c], R0 ;  /* 0x00001c00ff000988 */ /* 0x0005e40008000008 */
[----:B------:R-:W3:Y:S02]  /*3c50*/  SYNCS.PHASECHK.TRANS64.TRYWAIT P0, [UR4], R2 ;  /* 0x00000002ff0075a7 */ /* 0x000ee40008001104 */
[----:B--23--:R-:W-:Y:S05]  /*3c60*/  @!P0 BRA `(.L_x_62) ;  /* 0x00000050003c8947 */ /* 0x00cfea0003800000 */
.L_x_149:
[----:B------:R-:W-:-:S04]  /*3c70*/  UIADD3 UR4, UPT, UPT, UR74, 0x1, URZ ;  /* 0x000000014a047890 */ /* 0x000fc8000fffe0ff */
[----:B------:R-:W-:-:S04]  /*3c80*/  UISETP.NE.AND UP0, UPT, UR4, 0x4, UPT ;  /* 0x000000040400788c */ /* 0x000fc8000bf05270 */
[----:B------:R-:W-:Y:S02]  /*3c90*/  USEL UR6, URZ, 0x1, UP0 ;  /* 0x00000001ff067887 */ /* 0x000fe40008000000 */
[----:B------:R-:W-:-:S04]  /*3ca0*/  USEL UR4, UR4, URZ, UP0 ;  /* 0x000000ff04047287 */ /* 0x000fc80008000000 */
[----:B-1----:R-:W-:Y:S01]  /*3cb0*/  ULEA UR5, UR4, UR71, 0x3 ;  /* 0x0000004704057291 */ /* 0x002fe2000f8e18ff */
[----:B--2---:R-:W-:-:S04]  /*3cc0*/  LOP3.LUT R2, R11, UR6, RZ, 0x3c, !PT ;  /* 0x000000060b027c12 */ /* 0x004fc8000f8e3cff */
[----:B------:R-:W-:-:S04]  /*3cd0*/  SHF.L.U32 R3, R2, 0x1f, RZ ;  /* 0x0000001f02037819 */ /* 0x000fc800000006ff */
[----:B------:R-:W1:Y:S02]  /*3ce0*/  SYNCS.PHASECHK.TRANS64.TRYWAIT P0, [UR5], R3 ;  /* 0x00000003ff0075a7 */ /* 0x000e640008001105 */
[----:B-1----:R-:W-:Y:S05]  /*3cf0*/  @!P0 BRA `(.L_x_63) ;  /* 0x0000005000308947 */ /* 0x002fea0003800000 */
.L_x_151:
[----:B------:R-:W-:-:S04]  /*3d00*/  UIADD3 UR4, UPT, UPT, UR4, 0x1, URZ ;  /* 0x0000000104047890 */ /* 0x000fc8000fffe0ff */
[----:B------:R-:W-:-:S04]  /*3d10*/  UISETP.NE.AND UP0, UPT, UR4, 0x4, UPT ;  /* 0x000000040400788c */ /* 0x000fc8000bf05270 */
[----:B------:R-:W-:Y:S02]  /*3d20*/  USEL UR6, URZ, 0x1, UP0 ;  /* 0x00000001ff067887 */ /* 0x000fe40008000000 */
[----:B------:R-:W-:-:S04]  /*3d30*/  USEL UR4, UR4, URZ, UP0 ;  /* 0x000000ff04047287 */ /* 0x000fc80008000000 */
[----:B------:R-:W-:Y:S01]  /*3d40*/  ULEA UR5, UR4, UR71, 0x3 ;  /* 0x0000004704057291 */ /* 0x000fe2000f8e18ff */
[----:B------:R-:W-:-:S04]  /*3d50*/  LOP3.LUT R2, R2, UR6, RZ, 0x3c, !PT ;  /* 0x0000000602027c12 */ /* 0x000fc8000f8e3cff */
[----:B-1----:R-:W-:-:S04]  /*3d60*/  SHF.L.U32 R3, R2, 0x1f, RZ ;  /* 0x0000001f02037819 */ /* 0x002fc800000006ff */
[----:B------:R-:W1:Y:S02]  /*3d70*/  SYNCS.PHASECHK.TRANS64.TRYWAIT P0, [UR5], R3 ;  /* 0x00000003ff0075a7 */ /* 0x000e640008001105 */
[----:B-1----:R-:W-:Y:S05]  /*3d80*/  @!P0 BRA `(.L_x_64) ;  /* 0x0000005000248947 */ /* 0x002fea0003800000 */
.L_x_153:
[----:B------:R-:W-:-:S04]  /*3d90*/  UIADD3 UR4, UPT, UPT, UR4, 0x1, URZ ;  /* 0x0000000104047890 */ /* 0x000fc8000fffe0ff */
[----:B------:R-:W-:-:S04]  /*3da0*/  UISETP.NE.AND UP0, UPT, UR4, 0x4, UPT ;  /* 0x000000040400788c */ /* 0x000fc8000bf05270 */
[----:B------:R-:W-:Y:S02]  /*3db0*/  USEL UR5, URZ, 0x1, UP0 ;  /* 0x00000001ff057887 */ /* 0x000fe40008000000 */
[----:B------:R-:W-:-:S04]  /*3dc0*/  USEL UR4, UR4, URZ, UP0 ;  /* 0x000000ff04047287 */ /* 0x000fc80008000000 */
[----:B------:R-:W-:Y:S01]  /*3dd0*/  ULEA UR4, UR4, UR71, 0x3 ;  /* 0x0000004704047291 */ /* 0x000fe2000f8e18ff */
[----:B------:R-:W-:-:S04]  /*3de0*/  LOP3.LUT R2, R2, UR5, RZ, 0x3c, !PT ;  /* 0x0000000502027c12 */ /* 0x000fc8000f8e3cff */
[----:B------:R-:W-:-:S04]  /*3df0*/  SHF.L.U32 R2, R2, 0x1f, RZ ;  /* 0x0000001f02027819 */ /* 0x000fc800000006ff */
[----:B------:R-:W2:Y:S02]  /*3e00*/  SYNCS.PHASECHK.TRANS64.TRYWAIT P0, [UR4], R2 ;  /* 0x00000002ff0075a7 */ /* 0x000ea40008001104 */
[----:B--2---:R-:W-:Y:S05]  /*3e10*/  @!P0 BRA `(.L_x_65) ;  /* 0x0000005000188947 */ /* 0x004fea0003800000 */
.L_x_155:
[----:B------:R-:W-:Y:S01]  /*3e20*/  NOP ;  /* 0x0000000000007918 */ /* 0x000fe20000000000 */
[----:B-1----:R-:W1:Y:S01]  /*3e30*/  LDS R0, [UR8+0x14] ;  /* 0x00001408ff007984 */ /* 0x002e620008000800 */
[----:B------:R-:W-:Y:S01]  /*3e40*/  R2UR UR4, R14 ;  /* 0x000000000e0472ca */ /* 0x000fe200000e0000 */
[----:B------:R-:W-:Y:S01]  /*3e50*/  UMOV UR5, 0xffff ;  /* 0x0000ffff00057882 */ /* 0x000fe20000000000 */
[----:B------:R-:W-:-:S11]  /*3e60*/  UMOV UR6, 0x1 ;  /* 0x0000000100067882 */ /* 0x000fd60000000000 */
[----:B------:R-:W-:-:S04]  /*3e70*/  ULOP3.LUT UR4, UR4, 0xffff, URZ, 0xc0, !UPT ;  /* 0x0000ffff04047892 */ /* 0x000fc8000f8ec0ff */
[----:B------:R-:W-:-:S04]  /*3e80*/  USHF.R.U32.HI UR4, URZ, 0x5, UR4 ;  /* 0x00000005ff047899 */ /* 0x000fc80008011604 */
[----:B------:R-:W-:Y:S02]  /*3e90*/  USHF.L.U32 UR5, UR5, UR4, URZ ;  /* 0x0000000405057299 */ /* 0x000fe400080006ff */
[----:B------:R-:W-:-:S04]  /*3ea0*/  USHF.L.U32 UR4, UR6, UR4, URZ ;  /* 0x0000000406047299 */ /* 0x000fc800080006ff */
[----:B-1----:R-:W-:-:S04]  /*3eb0*/  LOP3.LUT R0, R0, UR5, RZ, 0xc0, !PT ;  /* 0x0000000500007c12 */ /* 0x002fc8000f8ec0ff */
[----:B------:R-:W-:-:S13]  /*3ec0*/  ISETP.NE.AND P0, PT, R0, UR5, PT ;  /* 0x0000000500007c0c */ /* 0x000fda000bf05270 */
[----:B------:R-:W-:Y:S05]  /*3ed0*/  @P0 BRA `(.L_x_66) ;  /* 0x0000000000580947 */ /* 0x000fea0003800000 */
[----:B------:R-:W1:Y:S02]  /*3ee0*/  LDS R0, [UR8+0x18] ;  /* 0x00001808ff007984 */ /* 0x000e640008000800 */
[----:B-1----:R-:W-:-:S04]  /*3ef0*/  LOP3.LUT R0, R0, UR4, RZ, 0xc0, !PT ;  /* 0x0000000400007c12 */ /* 0x002fc8000f8ec0ff */
[----:B------:R-:W-:-:S13]  /*3f00*/  ISETP.NE.AND P0, PT, R0, UR4, PT ;  /* 0x0000000400007c0c */ /* 0x000fda000bf05270 */
[----:B------:R-:W-:Y:S05]  /*3f10*/  @P0 BRA `(.L_x_67) ;  /* 0x00000000003c0947 */ /* 0x000fea0003800000 */
[----:B------:R-:W1:Y:S01]  /*3f20*/  S2R R2, SR_LANEID ;  /* 0x0000000000027919 */ /* 0x000e620000000000 */
[----:B------:R-:W-:-:S06]  /*3f30*/  ULOP3.LUT UR5, URZ, UR5, URZ, 0x33, !UPT ;  /* 0x00000005ff057292 */ /* 0x000fcc000f8e33ff */
[----:B------:R-:W-:-:S04]  /*3f40*/  IMAD.U32 R0, RZ, RZ, UR5 ;  /* 0x00000005ff007e24 */ /* 0x000fc8000f8e00ff */
[----:B------:R2:W3:Y:S02]  /*3f50*/  REDUX UR7, R0 ;  /* 0x00000000000773c4 */ /* 0x0004e40000000000 */
[----:B------:R4:W-:Y:S01]  /*3f60*/  UTCATOMSWS.AND URZ, UR5 ;  /* 0x0000000500ff79e3 */ /* 0x0009e20008000000 */
[----:B--2---:R-:W-:Y:S01]  /*3f70*/  LOP3.LUT R0, RZ, UR4, RZ, 0x33, !PT ;  /* 0x00000004ff007c12 */ /* 0x004fe2000f8e33ff */
[----:B------:R-:W-:Y:S02]  /*3f80*/  VOTEU.ANY UR4, UPT, PT ;  /* 0x0000000000047886 */ /* 0x000fe400038e0100 */
[----:B------:R-:W-:Y:S02]  /*3f90*/  UFLO.U32 UR4, UR4 ;  /* 0x00000004000472bd */ /* 0x000fe400080e0000 */
[----:B------:R-:W2:Y:S04]  /*3fa0*/  REDUX UR6, R0 ;  /* 0x00000000000673c4 */ /* 0x000ea80000000000 */
[----:B-1----:R-:W-:-:S02]  /*3fb0*/  ISETP.EQ.U32.AND P0, PT, R2, UR4, PT ;  /* 0x0000000402007c0c */ /* 0x002fc4000bf02070 */
[----:B---3--:R-:W-:-:S11]  /*3fc0*/  MOV R2, UR7 ;  /* 0x0000000700027c02 */ /* 0x008fd60008000f00 */
[----:B------:R4:W-:Y:S01]  /*3fd0*/  @P0 ATOMS.AND RZ, [UR8+0x14], R2 ;  /* 0x00001402ffff098c */ /* 0x0009e2000a800008 */
[----:B--2---:R-:W-:-:S05]  /*3fe0*/  IMAD.U32 R0, RZ, RZ, UR6 ;  /* 0x00000006ff007e24 */ /* 0x004fca000f8e00ff */
[----:B------:R4:W-:Y:S01]  /*3ff0*/  @P0 ATOMS.AND RZ, [UR8+0x18], R0 ;  /* 0x00001800ffff098c */ /* 0x0009e2000a800008 */
[----:B------:R-:W-:Y:S05]  /*4000*/  BRA `(.L_x_68) ;  /* 0x0000000000147947 */ /* 0x000fea0003800000 */
.L_x_67:
[----:B------:R-:W-:Y:S02]  /*4010*/  MOV R2, 0x4030 ;  /* 0x0000403000027802 */ /* 0x000fe40000000f00 */
[----:B-----5:R-:W-:Y:S05]  /*4020*/  CALL.REL.NOINC `($__internal_0_$__cuda_sm10x_tcgen05_guardrail_trap_col_being_dealloced_not_returned_by_alloc) ;  /* 0x0000005000fc7944 */ /* 0x020fea0003c00000 */
[----:B------:R-:W-:Y:S05]  /*4030*/  BRA `(.L_x_68) ;  /* 0x0000000000087947 */ /* 0x000fea0003800000 */
.L_x_66:
[----:B------:R-:W-:Y:S02]  /*4040*/  MOV R2, 0x4060 ;  /* 0x0000406000027802 */ /* 0x000fe40000000f00 */
[----:B-----5:R-:W-:Y:S05]  /*4050*/  CALL.REL.NOINC `($__internal_2_$__cuda_sm10x_tcgen05_guardrail_trap_unallocated_columns_being_dealloced) ;  /* 0x0000005400087944 */ /* 0x020fea0003c00000 */
.L_x_68:
[----:B------:R-:W-:Y:S01]  /*4060*/  NOP ;  /* 0x0000000000007918 */ /* 0x000fe20000000000 */
[----:B----4-:R-:W-:Y:S05]  /*4070*/  EXIT ;  /* 0x000000000000794d */ /* 0x010fea0003800000 */
.L_x_50:
[----:B------:R-:W-:-:S09]  /*4080*/  UISETP.NE.OR UP2, UPT, UR10, 0x3, !UP2 ;  /* 0x000000030a00788c */ /* 0x000fd2000d745670 */
[----:B------:R-:W-:Y:S05]  /*4090*/  BRA.U UP2, `(.L_x_69) ;  /* 0x0000001102087547 */ /* 0x000fea000b800000 */
[----:B------:R-:W1:Y:S01]  /*40a0*/  LDCU.64 UR4, c[0x0][0x888] ;  /* 0x00011100ff0477ac */ /* 0x000e620008000a00 */
[----:B------:R-:W2:Y:S01]  /*40b0*/  LDC R0, c[0x0][0xb30] ;  /* 0x0002cc00ff007b82 */ /* 0x000ea20000000800 */
[----:B------:R-:W-:Y:S01]  /*40c0*/  IMAD.MOV.U32 R30, RZ, RZ, 0x1 ;  /* 0x00000001ff1e7424 */ /* 0x000fe200078e00ff */
[----:B------:R-:W-:Y:S01]  /*40d0*/  CS2R R28, SRZ ;  /* 0x00000000001c7805 */ /* 0x000fe2000001ff00 */
[----:B------:R-:W4:Y:S01]  /*40e0*/  LDCU.64 UR14, c[0x0][0x890] ;  /* 0x00011200ff0e77ac */ /* 0x000f220008000a00 */
[----:B------:R-:W-:Y:S01]  /*40f0*/  IMAD.MOV.U32 R25, RZ, RZ, 0x2000 ;  /* 0x00002000ff197424 */ /* 0x000fe200078e00ff */
[----:B------:R-:W-:-:S03]  /*4100*/  UPLOP3.LUT UP1, UPT, UPT, UPT, UPT, 0x40, 0x4 ;  /* 0x000000000004789c */ /* 0x000fc60003f2e870 */
[----:B------:R-:W3:Y:S08]  /*4110*/  LDC R24, c[0x0][0x370] ;  /* 0x0000dc00ff187b82 */ /* 0x000ef00000000800 */
[----:B------:R-:W3:Y:S01]  /*4120*/  LDC R3, c[0x0][0xb0c] ;  /* 0x0002c300ff037b82 */ /* 0x000ee20000000800 */
[----:B-1----:R-:W-:-:S03]  /*4130*/  UISETP.NE.U32.AND UP2, UPT, UR4, URZ, UPT ;  /* 0x000000ff0400728c */ /* 0x002fc6000bf45070 */
[----:B------:R-:W-:Y:S01]  /*4140*/  UMOV UR4, 0x400 ;  /* 0x0000040000047882 */ /* 0x000fe20000000000 */
[----:B----4-:R-:W-:Y:S02]  /*4150*/  UISETP.NE.U32.AND UP3, UPT, UR14, URZ, UPT ;  /* 0x000000ff0e00728c */ /* 0x010fe4000bf65070 */
[----:B------:R-:W-:Y:S01]  /*4160*/  ULEA UR4, UR45, UR4, 0x18 ;  /* 0x000000042d047291 */ /* 0x000fe2000f8ec0ff */
[----:B------:R-:W1:Y:S01]  /*4170*/  LDC R18, c[0x0][0xb20] ;  /* 0x0002c800ff127b82 */ /* 0x000e620000000800 */
[----:B--2---:R-:W-:Y:S01]  /*4180*/  ISETP.NE.AND P1, PT, R0, 0x1, PT ;  /* 0x000000010000780c */ /* 0x004fe20003f25270 */
[----:B------:R-:W-:Y:S02]  /*4190*/  UISETP.NE.AND.EX UP2, UPT, UR5, URZ, UPT, UP2 ;  /* 0x000000ff0500728c */ /* 0x000fe4000bf45320 */
[----:B------:R-:W-:Y:S02]  /*41a0*/  UIADD3 UR13, UPT, UPT, UR4, 0x38, URZ ;  /* 0x00000038040d7890 */ /* 0x000fe4000fffe0ff */
[----:B------:R-:W-:-:S02]  /*41b0*/  UIADD3 UR33, UPT, UPT, UR4, 0x20, URZ ;  /* 0x0000002004217890 */ /* 0x000fc4000fffe0ff */
[----:B-----5:R-:W2:Y:S01]  /*41c0*/  LDC.64 R32, c[0x0][0x348] ;  /* 0x0000d200ff207b82 */ /* 0x020ea20000000a00 */
[----:B------:R-:W-:Y:S02]  /*41d0*/  UIADD3 UR25, UPT, UPT, UR4, 0x28, URZ ;  /* 0x0000002804197890 */ /* 0x000fe4000fffe0ff */
[----:B------:R-:W-:Y:S02]  /*41e0*/  UIADD3 UR17, UPT, UPT, UR4, 0x30, URZ ;  /* 0x0000003004117890 */ /* 0x000fe4000fffe0ff */
[----:B------:R-:W-:Y:S02]  /*41f0*/  UPRMT UR13, UR45, 0x654, UR13 ;  /* 0x000006542d0d7896 */ /* 0x000fe4000800000d */
[----:B------:R-:W-:Y:S01]  /*4200*/  UISETP.NE.AND.EX UP3, UPT, UR15, URZ, UPT, UP3 ;  /* 0x000000ff0f00728c */ /* 0x000fe2000bf65330 */
[----:B------:R-:W4:Y:S08]  /*4210*/  LDC.64 R16, c[0x0][0xb10] ;  /* 0x0002c400ff107b82 */ /* 0x000f300000000a00 */
[----:B------:R-:W1:Y:S08]  /*4220*/  LDC.64 R6, c[0x0][0xb18] ;  /* 0x0002c600ff067b82 */ /* 0x000e700000000a00 */
[----:B------:R-:W1:Y:S08]  /*4230*/  LDC.64 R4, c[0x0][0xb28] ;  /* 0x0002ca00ff047b82 */ /* 0x000e700000000a00 */
[----:B---3--:R-:W1:Y:S02]  /*4240*/  LDC R19, c[0x0][0x374] ;  /* 0x0000dd00ff137b82 */ /* 0x008e640000000800 */
.L_x_80:
[C---:B------:R-:W-:Y:S02]  /*4250*/  LEA R0, R29.reuse, UR4, 0x3 ;  /* 0x000000041d007c11 */ /* 0x040fe4000f8e18ff */
[----:B------:R-:W-:Y:S02]  /*4260*/  SHF.L.U32 R2, R28, 0x1f, RZ ;  /* 0x0000001f1c027819 */ /* 0x000fe400000006ff */
[----:B------:R-:W-:Y:S02]  /*4270*/  LEA R20, R29, UR4, 0x4 ;  /* 0x000000041d147c11 */ /* 0x000fe4000f8e20ff */
[----:B---3--:R-:W3:Y:S02]  /*4280*/  SYNCS.PHASECHK.TRANS64.TRYWAIT P0, [R0+URZ+0x70], R2 ;  /* 0x00007002000075a7 */ /* 0x008ee400080011ff */
[----:B---3--:R-:W-:Y:S05]  /*4290*/  @!P0 BRA `(.L_x_70) ;  /* 0x0000004c00108947 */ /* 0x008fea0003800000 */
.L_x_156:
[----:B------:R-:W-:Y:S01]  /*42a0*/  ISETP.GE.AND P0, PT, R26, 0x1, PT ;  /* 0x000000011a00780c */ /* 0x000fe20003f06270 */
[----:B------:R-:W5:Y:S01]  /*42b0*/  LDS.128 R20, [R20+0x100] ;  /* 0x0001000014147984 */ /* 0x000f620000000c00 */
[----:B---3--:R-:W-:Y:S01]  /*42c0*/  VIADD R0, R0, 0x80 ;  /* 0x0000008000007836 */ /* 0x008fe20000000000 */
[----:B------:R-:W-:Y:S01]  /*42d0*/  @!PT LDS RZ, [RZ] ;  /* 0x00000000fffff984 */ /* 0x000fe20000000800 */
[----:B------:R-:W-:Y:S01]  /*42e0*/  @!PT LDS RZ, [RZ] ;  /* 0x00000000fffff984 */ /* 0x000fe20000000800 */
[----:B------:R-:W-:Y:S01]  /*42f0*/  @!PT LDS RZ, [RZ] ;  /* 0x00000000fffff984 */ /* 0x000fe20000000800 */
[----:B------:R-:W-:Y:S01]  /*4300*/  @!PT LDS RZ, [RZ] ;  /* 0x00000000fffff984 */ /* 0x000fe20000000800 */
[----:B------:R3:W-:Y:S06]  /*4310*/  MEMBAR.ALL.CTA ;  /* 0x0000000000007992 */ /* 0x0007ec0000008000 */
[----:B---3--:R-:W3:Y:S01]  /*4320*/  FENCE.VIEW.ASYNC.S ;  /* 0x00000000000073c6 */ /* 0x008ee20000000000 */
[----:B------:R-:W-:Y:S04]  /*4330*/  PRMT R0, RZ, 0x654, R0 ;  /* 0x00000654ff007816 */ /* 0x000fe80000000000 */
[----:B---3--:R3:W-:Y:S01]  /*4340*/  SYNCS.ARRIVE.TRANS64.RED.A1T0 RZ, [R0+URZ], RZ ;  /* 0x000000ff00ff79a7 */ /* 0x0087e200081004ff */
[----:B-----5:R-:W-:Y:S11]  /*4350*/  LOP3.LUT P3, RZ, R22, 0x1, RZ, 0xc0, !PT ;  /* 0x0000000116ff7812 */ /* 0x020ff6000786c0ff */
[----:B------:R-:W-:Y:S02]  /*4360*/  @!UPT UIADD3 URZ, UPT, UPT, URZ, URZ, URZ ;  /* 0x000000fffffff290 */ /* 0x000fe4000fffe0ff */
[----:B------:R-:W-:Y:S02]  /*4370*/  @P3 MOV R11, R20 ;  /* 0x00000014000b3202 */ /* 0x000fe40000000f00 */
[----:B------:R-:W-:Y:S01]  /*4380*/  @P3 LOP3.LUT R10, R21, 0xffff, RZ, 0xc0, !PT ;  /* 0x0000ffff150a3812 */ /* 0x000fe200078ec0ff */
[----:B---3--:R-:W-:Y:S06]  /*4390*/  @!P0 BRA `(.L_x_71) ;  /* 0x0000000000a48947 */ /* 0x008fec0003800000 */
[-C--:B-1----:R-:W-:Y:S01]  /*43a0*/  IMAD.HI.U32 R0, R19, R7.reuse, RZ ;  /* 0x0000000713007227 */ /* 0x082fe200078e00ff */
[----:B------:R-:W-:Y:S02]  /*43b0*/  ISETP.NE.AND P0, PT, R6, 0x1, PT ;  /* 0x000000010600780c */ /* 0x000fe40003f05270 */
[----:B------:R-:W-:Y:S01]  /*43c0*/  ISETP.NE.AND P2, PT, R26, 0x1, PT ;  /* 0x000000011a00780c */ /* 0x000fe20003f45270 */
[----:B----4-:R-:W-:Y:S01]  /*43d0*/  IMAD.HI.U32 R9, R24, R16, RZ ;  /* 0x0000001018097227 */ /* 0x010fe200078e00ff */
[----:B------:R-:W-:Y:S02]  /*43e0*/  SHF.R.U32.HI R0, RZ, R18, R0 ;  /* 0x00000012ff007219 */ /* 0x000fe40000011600 */
[----:B------:R-:W-:Y:S01]  /*43f0*/  ISETP.NE.AND P4, PT, R3, 0x1, PT ;  /* 0x000000010300780c */ /* 0x000fe20003f85270 */
[----:B------:R-:W-:Y:S01]  /*4400*/  IMAD.HI.U32 R13, R10, R7, RZ ;  /* 0x000000070a0d7227 */ /* 0x000fe200078e00ff */
[----:B------:R-:W-:Y:S02]  /*4410*/  SHF.R.U32.HI R9, RZ, R17, R9 ;  /* 0x00000011ff097219 */ /* 0x000fe40000011609 */
[----:B------:R-:W-:Y:S01]  /*4420*/  SEL R0, R19, R0, !P0 ;  /* 0x0000000013007207 */ /* 0x000fe20004000000 */
[----:B------:R-:W-:Y:S01]  /*4430*/  IMAD.HI.U32 R12, R11, R16, RZ ;  /* 0x000000100b0c7227 */ /* 0x000fe200078e00ff */
[----:B------:R-:W-:Y:S03]  /*4440*/  SEL R9, R24, R9, !P4 ;  /* 0x0000000918097207 */ /* 0x000fe60006000000 */
[-C--:B------:R-:W-:Y:S01]  /*4450*/  IMAD.HI.U32 R8, R0, R4.reuse, RZ ;  /* 0x0000000400087227 */ /* 0x080fe200078e00ff */
[----:B------:R-:W-:Y:S03]  /*4460*/  SHF.R.U32.HI R12, RZ, R17, R12 ;  /* 0x00000011ff0c7219 */ /* 0x000fe6000001160c */
[----:B------:R-:W-:Y:S01]  /*4470*/  IMAD.HI.U32 R2, R9, R4, RZ ;  /* 0x0000000409027227 */ /* 0x000fe200078e00ff */
[-C--:B------:R-:W-:Y:S02]  /*4480*/  @P2 SHF.R.U32.HI R0, RZ, R5.reuse, R8 ;  /* 0x00000005ff002219 */ /* 0x080fe40000011608 */
[----:B------:R-:W-:Y:S02]  /*4490*/  SHF.R.U32.HI R8, RZ, R18, R13 ;  /* 0x00000012ff087219 */ /* 0x000fe4000001160d */
[----:B------:R-:W-:Y:S01]  /*44a0*/  @P2 SHF.R.U32.HI R9, RZ, R5, R2 ;  /* 0x00000005ff092219 */ /* 0x000fe20000011602 */
[----:B------:R-:W-:Y:S01]  /*44b0*/  IMAD R0, R26, R0, RZ ;  /* 0x000000001a007224 */ /* 0x000fe200078e02ff */
[----:B------:R-:W-:Y:S02]  /*44c0*/  SEL R8, R10, R8, !P0 ;  /* 0x000000080a087207 */ /* 0x000fe40004000000 */
[----:B------:R-:W-:Y:S01]  /*44d0*/  SEL R2, R11, R12, !P4 ;  /* 0x0000000c0b027207 */ /* 0x000fe20006000000 */
[----:B------:R-:W-:Y:S01]  /*44e0*/  IMAD R12, R26, R9, RZ ;  /* 0x000000091a0c7224 */ /* 0x000fe200078e02ff */
[C---:B------:R-:W-:Y:S01]  /*44f0*/  ISETP.GE.AND P0, PT, R8.reuse, R0, PT ;  /* 0x000000000800720c */ /* 0x040fe20003f06270 */
[----:B------:R-:W-:Y:S03]  /*4500*/  IMAD.HI.U32 R0, R8, R4, RZ ;  /* 0x0000000408007227 */ /* 0x000fe600078e00ff */
[----:B------:R-:W-:Y:S02]  /*4510*/  ISETP.GE.OR P0, PT, R2, R12, P0 ;  /* 0x0000000c0200720c */ /* 0x000fe40000706670 */
[-C--:B------:R-:W-:Y:S04]  /*4520*/  SHF.R.U32.HI R0, RZ, R5.reuse, R0 ;  /* 0x00000005ff007219 */ /* 0x080fe80000011600 */
[----:B------:R-:W-:Y:S05]  /*4530*/  SEL R13, R8, R0, !P2 ;  /* 0x00000000080d7207 */ /* 0x000fea0005000000 */
[----:B------:R-:W-:Y:S02]  /*4540*/  IMAD.MOV R12, RZ, RZ, -R13 ;  /* 0x000000ffff0c7224 */ /* 0x000fe400078e0a0d */
[----:B------:R-:W-:Y:S04]  /*4550*/  @!P0 IMAD.HI.U32 R0, R2, R4, RZ ;  /* 0x0000000402008227 */ /* 0x000fe800078e00ff */
[----:B------:R-:W-:Y:S01]  /*4560*/  IMAD R12, R26, R12, R8 ;  /* 0x0000000c1a0c7224 */ /* 0x000fe200078e0208 */
[----:B------:R-:W-:Y:S04]  /*4570*/  @!P0 SHF.R.U32.HI R0, RZ, R5, R0 ;  /* 0x00000005ff008219 */ /* 0x000fe80000011600 */
[----:B------:R-:W-:Y:S04]  /*4580*/  @!P0 SEL R0, R2, R0, !P2 ;  /* 0x0000000002008207 */ /* 0x000fe80005000000 */
[----:B------:R-:W-:Y:S01]  /*4590*/  @!P0 IADD3 R13, PT, PT, R13, -R0, RZ ;  /* 0x800000000d0d8210 */ /* 0x000fe20007ffe0ff */
[----:B------:R-:W-:Y:S01]  /*45a0*/  @!P0 IMAD R0, R9, R12, R0 ;  /* 0x0000000c09008224 */ /* 0x000fe200078e0200 */
[----:B------:R-:W-:Y:S01]  /*45b0*/  IADD3 R9, PT, PT, -R8, RZ, RZ ;  /* 0x000000ff08097210 */ /* 0x000fe20007ffe1ff */
[--C-:B------:R-:W-:Y:S02]  /*45c0*/  IMAD.MOV R12, RZ, RZ, -R2.reuse ;  /* 0x000000ffff0c7224 */ /* 0x100fe400078e0a02 */
[----:B------:R-:W-:Y:S02]  /*45d0*/  @!P0 IMAD R8, R13, R26, R2 ;  /* 0x0000001a0d088224 */ /* 0x000fe400078e0202 */
[----:B------:R-:W-:Y:S02]  /*45e0*/  @!P0 IMAD.MOV.U32 R2, RZ, RZ, R0 ;  /* 0x000000ffff028224 */ /* 0x000fe400078e0000 */
[----:B------:R-:W-:Y:S02]  /*45f0*/  IMAD R11, R3, R12, R11 ;  /* 0x0000000c030b7224 */ /* 0x000fe400078e020b */
[----:B------:R-:W-:Y:S02]  /*4600*/  IMAD R10, R6, R9, R10 ;  /* 0x00000009060a7224 */ /* 0x000fe400078e020a */
[----:B------:R-:W-:Y:S02]  /*4610*/  IMAD R11, R2, R3, R11 ;  /* 0x00000003020b7224 */ /* 0x000fe400078e020b */
[----:B------:R-:W-:Y:S02]  /*4620*/  IMAD R10, R8, R6, R10 ;  /* 0x00000006080a7224 */ /* 0x000fe400078e020a */
.L_x_71:
[----:B------:R-:W-:Y:S05]  /*4630*/  BRA.U UP1, `(.L_x_72) ;  /* 0x0000000101107547 */ /* 0x000fea000b800000 */
[----:B------:R-:W-:Y:S04]  /*4640*/  MOV R2, UR21 ;  /* 0x0000001500027c02 */ /* 0x000fe80008000f00 */
[----:B------:R-:W-:Y:S04]  /*4650*/  SHF.L.U32 R2, R2, 0x1f, RZ ;  /* 0x0000001f02027819 */ /* 0x000fe800000006ff */
[----:B------:R-:W3:Y:S02]  /*4660*/  SYNCS.PHASECHK.TRANS64.TRYWAIT P0, [UR4+0x68], R2 ;  /* 0x00006802ff0075a7 */ /* 0x000ee40008001104 */
[----:B---3--:R-:W-:Y:S05]  /*4670*/  @!P0 BRA `(.L_x_73) ;  /* 0x00000048002c8947 */ /* 0x008fea0003800000 */
.L_x_72:
[----:B------:R-:W-:Y:S02]  /*4680*/  R2UR UR35, R15 ;  /* 0x000000000f2372ca */ /* 0x000fe400000e0000 */
[----:B------:R-:W-:Y:S02]  /*4690*/  R2UR UR34, R14 ;  /* 0x000000000e2272ca */ /* 0x000fe400000e0000 */
[----:B------:R-:W-:Y:S02]  /*46a0*/  ISETP.NE.U32.AND P2, PT, RZ, UR14, PT ;  /* 0x0000000eff007c0c */ /* 0x000fe4000bf45070 */
[----:B------:R-:W-:Y:S02]  /*46b0*/  SHF.L.U32 R14, R30, 0x1f, RZ ;  /* 0x0000001f1e0e7819 */ /* 0x000fe400000006ff */
[----:B------:R-:W-:Y:S05]  /*46c0*/  ISETP.NE.AND.EX P2, PT, RZ, UR15, PT, P2 ;  /* 0x0000000fff007c0c */ /* 0x000fea000bf45320 */
[----:B------:R-:W-:Y:S02]  /*46d0*/  USHF.L.U32 UR35, UR35, 0x6, URZ ;  /* 0x0000000623237899 */ /* 0x000fe400080006ff */
[----:B------:R-:W-:Y:S01]  /*46e0*/  USHF.L.U32 UR34, UR34, 0x7, URZ ;  /* 0x0000000722227899 */ /* 0x000fe200080006ff */
[----:B------:R-:W-:Y:S11]  /*46f0*/  BRA.U !UP3, `(.L_x_74) ;  /* 0x000000010b347547 */ /* 0x000ff6000b800000 */
[----:B------:R-:W-:Y:S01]  /*4700*/  UPLOP3.LUT UP0, UPT, UPT, UPT, UP2, 0x80, 0x8 ;  /* 0x000000000008789c */ /* 0x000fe20003f0f020 */
[----:B---3--:R-:W-:Y:S02]  /*4710*/  HFMA2 R0, -RZ, RZ, 0, 5.9604644775390625e-08 ;  /* 0x00000001ff007431 */ /* 0x008fe400000001ff */
[----:B------:R-:W-:Y:S03]  /*4720*/  IMAD.MOV.U32 R64, RZ, RZ, 0x1 ;  /* 0x00000001ff407424 */ /* 0x000fe600078e00ff */
[----:B------:R-:W-:Y:S05]  /*4730*/  PLOP3.LUT P0, PT, PT, PT, UP0, 0x80, 0x8 ;  /* 0x000000000008781c */ /* 0x000fea0003f0f008 */
[----:B------:R-:W3:Y:S01]  /*4740*/  @UP0 LDCU.64 UR6, c[0x0][0x888] ;  /* 0x00011100ff0607ac */ /* 0x000ee20008000a00 */
[----:B------:R-:W-:Y:S07]  /*4750*/  @UP0 UIMAD UR5, UR52, UR14, URZ ;  /* 0x0000000e340502a4 */ /* 0x000fee000f8e02ff */
[----:B------:R-:W-:Y:S01]  /*4760*/  @!P0 PRMT R64, R0, 0x7610, R64 ;  /* 0x0000761000408816 */ /* 0x000fe20000000040 */
[----:B---3--:R-:W-:Y:S03]  /*4770*/  @UP0 UIMAD.WIDE UR6, UR5, 0x4, UR6 ;  /* 0x00000004050608a5 */ /* 0x008fe6000f8e0206 */
[----:B------:R-:W3:Y:S03]  /*4780*/  @!UP0 LDCU UR5, c[0x0][0x880] ;  /* 0x00011000ff0587ac */ /* 0x000ee60008000800 */
[----:B------:R-:W-:Y:S01]  /*4790*/  IMAD.U32 R8, RZ, RZ, UR6 ;  /* 0x00000006ff087e24 */ /* 0x000fe2000f8e00ff */
[----:B------:R-:W-:Y:S05]  /*47a0*/  MOV R9, UR7 ;  /* 0x0000000700097c02 */ /* 0x000fea0008000f00 */
[----:B------:R1:W5:Y:S02]  /*47b0*/  @P0 LDG.E R35, desc[UR54][R8.64] ;  /* 0x0000003608230981 */ /* 0x000364000c1e1900 */
[----:B-1-3--:R-:W-:Y:S07]  /*47c0*/  @!P0 IMAD.U32 R35, RZ, RZ, UR5 ;  /* 0x00000005ff238e24 */ /* 0x00afee000f8e00ff */
.L_x_74:
[----:B-----5:R-:W-:Y:S01]  /*47d0*/  @!P2 FSETP.EQ.AND P0, PT, R35, RZ, PT ;  /* 0x000000ff2300a20b */ /* 0x020fe20003f02000 */
[----:B------:R-:W-:Y:S01]  /*47e0*/  @!UPT UIADD3 URZ, UPT, UPT, URZ, URZ, URZ ;  /* 0x000000fffffff290 */ /* 0x000fe2000fffe0ff */
[----:B------:R-:W-:Y:S11]  /*47f0*/  @!P2 BRA `(.L_x_75) ;  /* 0x000000000014a947 */ /* 0x000ff60003800000 */
[----:B------:R-:W-:Y:S02]  /*4800*/  LOP3.LUT P2, RZ, R64, 0xff, RZ, 0xc0, !PT ;  /* 0x000000ff40ff7812 */ /* 0x000fe4000784c0ff */
[----:B------:R-:W-:Y:S04]  /*4810*/  PLOP3.LUT P0, PT, PT, PT, UP0, 0x80, 0x8 ;  /* 0x000000000008781c */ /* 0x000fe80003f0f008 */
[----:B------:R-:W-:Y:S07]  /*4820*/  PLOP3.LUT P0, PT, P0, PT, PT, 0x8, 0x80 ;  /* 0x000000000080781c */ /* 0x000fee000070e170 */
[----:B------:R-:W-:Y:S11]  /*4830*/  @P2 FSETP.EQ.AND P0, PT, R35, RZ, PT ;  /* 0x000000ff2300220b */ /* 0x000ff60003f02000 */
[----:B------:R-:W-:Y:S02]  /*4840*/  @!UPT UIADD3 URZ, UPT, UPT, URZ, URZ, URZ ;  /* 0x000000fffffff290 */ /* 0x000fe4000fffe0ff */
.L_x_75:
[----:B------:R-:W5:Y:S01]  /*4850*/  SYNCS.PHASECHK.TRANS64.TRYWAIT P2, [UR4+0x40], R14 ;  /* 0x0000400eff0075a7 */ /* 0x000f620008041104 */
[----:B------:R-:W-:Y:S04]  /*4860*/  ELECT P4, URZ, PT ;  /* 0x0000000000ff782f */ /* 0x000fe80003880000 */
[----:B------:R-:W-:Y:S11]  /*4870*/  PLOP3.LUT P4, PT, P0, P4, PT, 0xf2, 0x2f ;  /* 0x00000000002f781c */ /* 0x000ff60000789e72 */
[----:B------:R-:W-:Y:S02]  /*4880*/  @!UPT UIADD3 URZ, UPT, UPT, URZ, URZ, URZ ;  /* 0x000000fffffff290 */ /* 0x000fe4000fffe0ff */
[----:B--2---:R-:W-:Y:S05]  /*4890*/  @!P4 IADD3 R8, P0, PT, R32, 0x580, RZ ;  /* 0x000005802008c810 */ /* 0x004fea0007f1e0ff */
[----:B---3--:R-:W-:Y:S01]  /*48a0*/  @!P4 IMAD.X R2, RZ, RZ, R33, P0 ;  /* 0x000000ffff02c224 */ /* 0x008fe200000e0621 */
[----:B-----5:R-:W-:Y:S07]  /*48b0*/  @!P2 BRA `(.L_x_76) ;  /* 0x0000004400b4a947 */ /* 0x020fee0003800000 */
.L_x_159:
[----:B------:R-:W-:Y:S01]  /*48c0*/  @!P4 R2UR UR6, R8 ;  /* 0x000000000806c2ca */ /* 0x000fe200000e0000 */
[----:B------:R-:W-:Y:S01]  /*48d0*/  VOTEU.ALL UP1, P4 ;  /* 0x0000000000ff7886 */ /* 0x000fe20002020000 */
[----:B------:R-:W-:Y:S01]  /*48e0*/  @!P4 R2UR UR5, R2 ;  /* 0x000000000205c2ca */ /* 0x000fe200000e0000 */
[----:B--2---:R-:W-:Y:S01]  /*48f0*/  @!P4 IMAD.MOV.U32 R0, RZ, RZ, 0x2000 ;  /* 0x00002000ff00c424 */ /* 0x004fe200078e00ff */
[----:B------:R-:W-:Y:S01]  /*4900*/  UMOV UR8, 0x0 ;  /* 0x0000000000087882 */ /* 0x000fe20000000000 */
[----:B------:R-:W-:Y:S01]  /*4910*/  UMOV UR9, 0x10000000 ;  /* 0x1000000000097882 */ /* 0x000fe20000000000 */
[----:B------:R-:W-:Y:S01]  /*4920*/  @!UP1 UIADD3 UR32, UPT, UPT, UR4, 0x400, URZ ;  /* 0x0000040004209890 */ /* 0x000fe2000fffe0ff */
[----:B------:R-:W-:Y:S01]  /*4930*/  VOTEU.ALL UP1, P4 ;  /* 0x0000000000ff7886 */ /* 0x000fe20002020000 */
[----:B------:R-:W-:Y:S05]  /*4940*/  UMOV UR36, UR52 ;  /* 0x0000003400247c82 */ /* 0x000fea0008000000 */
[----:B------:R-:W-:Y:S02]  /*4950*/  IMAD.U32 R8, RZ, RZ, UR6 ;  /* 0x00000006ff087e24 */ /* 0x000fe4000f8e00ff */
[----:B------:R-:W-:Y:S01]  /*4960*/  IMAD.U32 R9, RZ, RZ, UR5 ;  /* 0x00000005ff097e24 */ /* 0x000fe2000f8e00ff */
[----:B------:R-:W-:Y:S02]  /*4970*/  UPRMT UR5, UR45, 0x654, UR33 ;  /* 0x000006542d057896 */ /* 0x000fe40008000021 */
[----:B------:R-:W-:Y:S02]  /*4980*/  @!P4 R2UR UR6, R8 ;  /* 0x000000000806c2ca */ /* 0x000fe400000e0000 */
[----:B------:R-:W-:Y:S02]  /*4990*/  @!P4 R2UR UR7, R9 ;  /* 0x000000000907c2ca */ /* 0x000fe400000e0000 */
[----:B------:R-:W-:Y:S05]  /*49a0*/  @!P4 IADD3 R8, P0, PT, R32, 0x580, RZ ;  /* 0x000005802008c810 */ /* 0x000fea0007f1e0ff */
[----:B------:R-:W-:Y:S06]  /*49b0*/  @!P4 IMAD.X R2, RZ, RZ, R33, P0 ;  /* 0x000000ffff02c224 */ /* 0x000fec00000e0621 */
[----:B------:R2:W-:Y:S01]  /*49c0*/  @!UP1 UTMALDG.3D [UR32], [UR6], desc[UR8] ;  /* 0x00000820060095b4 */ /* 0x0005e20008011000 */
[----:B------:R2:W-:Y:S01]  /*49d0*/  @!P4 SYNCS.ARRIVE.TRANS64.RED.A0TR RZ, [UR4+0x20], R0 ;  /* 0x00002000ffffc9a7 */ /* 0x0005e20008300404 */
[----:B------:R-:W-:Y:S01]  /*49e0*/  SYNCS.ARRIVE.TRANS64.RED.A1T0 RZ, [UR5], RZ ;  /* 0x000000ffffff79a7 */ /* 0x000fe20008100405 */
[----:B------:R-:W3:Y:S02]  /*49f0*/  SYNCS.PHASECHK.TRANS64.TRYWAIT P2, [UR4+0x48], R14 ;  /* 0x0000480eff0075a7 */ /* 0x000ee40008041104 */
[----:B--23--:R-:W-:Y:S05]  /*4a00*/  @!P2 BRA `(.L_x_77) ;  /* 0x000000440078a947 */ /* 0x00cfea0003800000 */
.L_x_161:
[----:B------:R-:W-:Y:S01]  /*4a10*/  @!P4 R2UR UR6, R8 ;  /* 0x000000000806c2ca */ /* 0x000fe200000e0000 */
[----:B------:R-:W-:Y:S01]  /*4a20*/  VOTEU.ALL UP1, P4 ;  /* 0x0000000000ff7886 */ /* 0x000fe20002020000 */
[----:B------:R-:W-:Y:S01]  /*4a30*/  @!P4 R2UR UR5, R2 ;  /* 0x000000000205c2ca */ /* 0x000fe200000e0000 */
[----:B--2---:R-:W-:Y:S01]  /*4a40*/  @!P4 IMAD.MOV.U32 R0, RZ, RZ, 0x2000 ;  /* 0x00002000ff00c424 */ /* 0x004fe200078e00ff */
[----:B------:R-:W-:Y:S01]  /*4a50*/  UMOV UR8, 0x0 ;  /* 0x0000000000087882 */ /* 0x000fe20000000000 */
[----:B------:R-:W-:Y:S01]  /*4a60*/  UMOV UR9, 0x10000000 ;  /* 0x1000000000097882 */ /* 0x000fe20000000000 */
[----:B------:R-:W-:Y:S02]  /*4a70*/  @!UP1 UIADD3 UR26, UPT, UPT, UR34, 0x20, URZ ;  /* 0x00000020221a9890 */ /* 0x000fe4000fffe0ff */
[----:B------:R-:W-:Y:S01]  /*4a80*/  @!UP1 UIADD3 UR24, UPT, UPT, UR4, 0x2400, URZ ;  /* 0x0000240004189890 */ /* 0x000fe2000fffe0ff */
[----:B------:R-:W-:Y:S01]  /*4a90*/  VOTEU.ALL UP1, P4 ;  /* 0x0000000000ff7886 */ /* 0x000fe20002020000 */
[----:B------:R-:W-:Y:S01]  /*4aa0*/  UMOV UR27, UR35 ;  /* 0x00000023001b7c82 */ /* 0x000fe20008000000 */
[----:B------:R-:W-:Y:S02]  /*4ab0*/  UMOV UR28, UR52 ;  /* 0x00000034001c7c82 */ /* 0x000fe40008000000 */
        /* <DEDUP_REMOVED lines=12> */
.L_x_163:
[----:B------:R-:W3:Y:S01]  /*4b80*/  LDC.64 R12, c[0x0][0xb18] ;  /* 0x0002c600ff0c7b82 */ /* 0x000ee20000000a00 */
[----:B------:R-:W-:Y:S01]  /*4b90*/  @!P4 R2UR UR5, R2 ;  /* 0x000000000205c2ca */ /* 0x000fe200000e0000 */
[----:B------:R-:W-:Y:S01]  /*4ba0*/  VOTEU.ALL UP1, P4 ;  /* 0x0000000000ff7886 */ /* 0x000fe20002020000 */
[----:B------:R-:W-:Y:S01]  /*4bb0*/  @!P4 R2UR UR6, R8 ;  /* 0x000000000806c2ca */ /* 0x000fe200000e0000 */
[----:B--2---:R-:W-:Y:S01]  /*4bc0*/  @!P4 IMAD.MOV.U32 R0, RZ, RZ, 0x2000 ;  /* 0x00002000ff00c424 */ /* 0x004fe200078e00ff */
[----:B------:R-:W-:Y:S03]  /*4bd0*/  UMOV UR8, 0x0 ;  /* 0x0000000000087882 */ /* 0x000fe60000000000 */
[----:B------:R-:W2:Y:S01]  /*4be0*/  @!P1 LDC R2, c[0x0][0xb0c] ;  /* 0x0002c300ff029b82 */ /* 0x000ea20000000800 */
[----:B------:R-:W-:Y:S01]  /*4bf0*/  @!UP1 UIADD3 UR18, UPT, UPT, UR34, 0x40, URZ ;  /* 0x0000004022129890 */ /* 0x000fe2000fffe0ff */
[----:B------:R-:W-:Y:S01]  /*4c00*/  @P3 SHF.R.U32.HI R27, RZ, 0x10, R21 ;  /* 0x00000010ff1b3819 */ /* 0x000fe20000011615 */
[----:B------:R-:W-:Y:S01]  /*4c10*/  @!UP1 UIADD3 UR16, UPT, UPT, UR4, 0x4400, URZ ;  /* 0x0000440004109890 */ /* 0x000fe2000fffe0ff */
[----:B------:R-:W-:Y:S01]  /*4c20*/  VIADD R29, R29, 0x1 ;  /* 0x000000011d1d7836 */ /* 0x000fe20000000000 */
[----:B------:R-:W-:Y:S01]  /*4c30*/  VOTEU.ALL UP1, P4 ;  /* 0x0000000000ff7886 */ /* 0x000fe20002020000 */
[----:B------:R-:W-:Y:S01]  /*4c40*/  UMOV UR9, 0x10000000 ;  /* 0x1000000000097882 */ /* 0x000fe20000000000 */
[----:B------:R-:W-:Y:S01]  /*4c50*/  UMOV UR19, UR35 ;  /* 0x0000002300137c82 */ /* 0x000fe20008000000 */
[----:B------:R-:W-:Y:S01]  /*4c60*/  IMAD.U32 R9, RZ, RZ, UR5 ;  /* 0x00000005ff097e24 */ /* 0x000fe2000f8e00ff */
[----:B------:R-:W-:Y:S01]  /*4c70*/  UMOV UR20, UR52 ;  /* 0x0000003400147c82 */ /* 0x000fe20008000000 */
[----:B------:R-:W-:Y:S01]  /*4c80*/  IMAD.U32 R8, RZ, RZ, UR6 ;  /* 0x00000006ff087e24 */ /* 0x000fe2000f8e00ff */
[----:B------:R-:W-:Y:S02]  /*4c90*/  UPRMT UR5, UR45, 0x654, UR17 ;  /* 0x000006542d057896 */ /* 0x000fe40008000011 */
[----:B------:R-:W-:Y:S02]  /*4ca0*/  @!P4 R2UR UR7, R9 ;  /* 0x000000000907c2ca */ /* 0x000fe400000e0000 */
[----:B------:R-:W-:Y:S02]  /*4cb0*/  @!P4 R2UR UR6, R8 ;  /* 0x000000000806c2ca */ /* 0x000fe400000e0000 */
[----:B------:R-:W5:Y:S11]  /*4cc0*/  LDC.64 R8, c[0x0][0xb10] ;  /* 0x0002c400ff087b82 */ /* 0x000f760000000a00 */
[----:B------:R1:W-:Y:S01]  /*4cd0*/  @!UP1 UTMALDG.3D [UR16], [UR6], desc[UR8] ;  /* 0x00000810060095b4 */ /* 0x0003e20008011000 */
[----:B------:R4:W-:Y:S01]  /*4ce0*/  @!P4 SYNCS.ARRIVE.TRANS64.RED.A0TR RZ, [UR4+0x30], R0 ;  /* 0x00003000ffffc9a7 */ /* 0x0009e20008300404 */
[C---:B-----5:R-:W-:Y:S01]  /*4cf0*/  @!P1 IMAD.HI.U32 R8, R11.reuse, R8, RZ ;  /* 0x000000080b089227 */ /* 0x060fe200078e00ff */
[----:B---3--:R-:W-:Y:S02]  /*4d00*/  @!P1 ISETP.NE.AND P0, PT, R12, 0x1, PT ;  /* 0x000000010c00980c */ /* 0x008fe40003f05270 */
[----:B--2---:R-:W-:Y:S01]  /*4d10*/  @!P1 ISETP.NE.AND P2, PT, R2, 0x1, PT ;  /* 0x000000010200980c */ /* 0x004fe20003f45270 */
[----:B------:R-:W-:Y:S01]  /*4d20*/  SYNCS.ARRIVE.TRANS64.RED.A1T0 RZ, [UR5], RZ ;  /* 0x000000ffffff79a7 */ /* 0x000fe20008100405 */
[C---:B------:R-:W-:Y:S01]  /*4d30*/  @!P1 IMAD.HI.U32 R13, R10.reuse, R13, RZ ;  /* 0x0000000d0a0d9227 */ /* 0x040fe200078e00ff */
[----:B------:R-:W-:Y:S04]  /*4d40*/  @!P1 SHF.R.U32.HI R8, RZ, R9, R8 ;  /* 0x00000009ff089219 */ /* 0x000fe80000011608 */
[----:B------:R-:W-:Y:S01]  /*4d50*/  @!P1 SEL R8, R11, R8, !P2 ;  /* 0x000000080b089207 */ /* 0x000fe20005000000 */
[----:B------:R-:W2:Y:S01]  /*4d60*/  SYNCS.PHASECHK.TRANS64.TRYWAIT P5, [UR4+0x58], R14 ;  /* 0x0000580eff0075a7 */ /* 0x000ea200080a1104 */
[----:B----4-:R-:W3:Y:S02]  /*4d70*/  @!P1 LDC R0, c[0x0][0xb20] ;  /* 0x0002c800ff009b82 */ /* 0x010ee40000000800 */
[----:B---3--:R-:W-:Y:S04]  /*4d80*/  @!P1 SHF.R.U32.HI R0, RZ, R0, R13 ;  /* 0x00000000ff009219 */ /* 0x008fe8000001160d */
[----:B------:R-:W-:Y:S05]  /*4d90*/  @!P1 SEL R9, R10, R0, !P0 ;  /* 0x000000000a099207 */ /* 0x000fea0004000000 */
[----:B------:R-:W-:Y:S02]  /*4da0*/  @!P1 IMAD.IADD R0, R9, 0x1, -R8 ;  /* 0x0000000109009824 */ /* 0x000fe400078e0a08 */
[----:B------:R-:W-:Y:S02]  /*4db0*/  @!P1 IMAD.IADD R8, R8, 0x1, -R9 ;  /* 0x0000000108089824 */ /* 0x000fe400078e0a09 */
[----:B------:R-:W-:Y:S02]  /*4dc0*/  @!P1 IMAD R11, R0, R2, R11 ;  /* 0x00000002000b9224 */ /* 0x000fe400078e020b */
[----:B------:R-:W-:Y:S01]  /*4dd0*/  @!P1 IMAD R10, R8, R12, R10 ;  /* 0x0000000c080a9224 */ /* 0x000fe200078e020a */
[----:B-12---:R-:W-:Y:S06]  /*4de0*/  @!P5 BRA `(.L_x_79) ;  /* 0x0000004000b0d947 */ /* 0x006fec0003800000 */
.L_x_165:
[----:B------:R-:W-:Y:S01]  /*4df0*/  @!P4 IADD3 R2, P0, PT, R32, 0x580, RZ ;  /* 0x000005802002c810 */ /* 0x000fe20007f1e0ff */
[----:B------:R-:W-:Y:S01]  /*4e00*/  VOTEU.ALL UP1, P4 ;  /* 0x0000000000ff7886 */ /* 0x000fe20002020000 */
[----:B------:R-:W-:Y:S01]  /*4e10*/  UMOV UR18, 0x0 ;  /* 0x0000000000127882 */ /* 0x000fe20000000000 */
[----:B------:R-:W-:Y:S01]  /*4e20*/  UMOV UR19, 0x10000000 ;  /* 0x1000000000137882 */ /* 0x000fe20000000000 */
[----:B------:R-:W-:Y:S01]  /*4e30*/  @!P4 R2UR UR6, R2 ;  /* 0x000000000206c2ca */ /* 0x000fe200000e0000 */
[----:B-1----:R-:W-:Y:S01]  /*4e40*/  @!P4 IMAD.X R0, RZ, RZ, R33, P0 ;  /* 0x000000ffff00c224 */ /* 0x002fe200000e0621 */
[----:B------:R-:W-:Y:S01]  /*4e50*/  @!UP1 UIADD3 UR10, UPT, UPT, UR34, 0x60, URZ ;  /* 0x00000060220a9890 */ /* 0x000fe2000fffe0ff */
[----:B------:R-:W-:Y:S01]  /*4e60*/  ISETP.NE.AND P0, PT, R29, 0x2, PT ;  /* 0x000000021d00780c */ /* 0x000fe20003f05270 */
[----:B------:R-:W-:Y:S01]  /*4e70*/  @!UP1 UIADD3 UR8, UPT, UPT, UR4, 0x6400, URZ ;  /* 0x0000640004089890 */ /* 0x000fe2000fffe0ff */
[----:B------:R-:W-:Y:S01]  /*4e80*/  LOP3.LUT R30, R30, 0x1, RZ, 0x3c, !PT ;  /* 0x000000011e1e7812 */ /* 0x000fe200078e3cff */
[----:B------:R-:W-:Y:S01]  /*4e90*/  @!UP1 UIADD3 UR9, UPT, UPT, UR4, 0x38, URZ ;  /* 0x0000003804099890 */ /* 0x000fe2000fffe0ff */
[----:B------:R-:W-:Y:S01]  /*4ea0*/  @!P4 R2UR UR5, R0 ;  /* 0x000000000005c2ca */ /* 0x000fe200000e0000 */
[----:B------:R-:W-:Y:S01]  /*4eb0*/  VOTEU.ALL UP1, P4 ;  /* 0x0000000000ff7886 */ /* 0x000fe20002020000 */
[----:B------:R-:W-:Y:S01]  /*4ec0*/  UMOV UR11, UR35 ;  /* 0x00000023000b7c82 */ /* 0x000fe20008000000 */
[----:B------:R-:W-:Y:S01]  /*4ed0*/  UMOV UR12, UR52 ;  /* 0x00000034000c7c82 */ /* 0x000fe20008000000 */
[----:B------:R-:W-:Y:S01]  /*4ee0*/  @P3 R2UR UR52, R27 ;  /* 0x000000001b3432ca */ /* 0x000fe200000e0000 */
[----:B------:R-:W-:Y:S01]  /*4ef0*/  IMAD.IADD R14, R10, 0x1, R62 ;  /* 0x000000010a0e7824 */ /* 0x000fe200078e023e */
[----:B------:R-:W-:Y:S01]  /*4f00*/  SEL R0, RZ, 0x1, P0 ;  /* 0x00000001ff007807 */ /* 0x000fe20000000000 */
[----:B------:R-:W-:Y:S01]  /*4f10*/  IMAD.U32 R8, RZ, RZ, UR6 ;  /* 0x00000006ff087e24 */ /* 0x000fe2000f8e00ff */
[----:B------:R-:W-:Y:S01]  /*4f20*/  SEL R29, R29, RZ, P0 ;  /* 0x000000ff1d1d7207 */ /* 0x000fe20000000000 */
[----:B------:R-:W-:Y:S01]  /*4f30*/  IMAD.IADD R15, R11, 0x1, R63 ;  /* 0x000000010b0f7824 */ /* 0x000fe200078e023f */
[----:B------:R-:W-:Y:S02]  /*4f40*/  LOP3.LUT R28, R28, R0, RZ, 0x3c, !PT ;  /* 0x000000001c1c7212 */ /* 0x000fe400078e3cff */
[----:B------:R-:W-:Y:S01]  /*4f50*/  @!P4 R2UR UR6, R8 ;  /* 0x000000000806c2ca */ /* 0x000fe200000e0000 */
[----:B------:R-:W-:Y:S05]  /*4f60*/  IMAD.U32 R9, RZ, RZ, UR5 ;  /* 0x00000005ff097e24 */ /* 0x000fea000f8e00ff */
[----:B------:R-:W-:Y:S11]  /*4f70*/  @!P4 R2UR UR7, R9 ;  /* 0x000000000907c2ca */ /* 0x000ff600000e0000 */
[----:B------:R-:W-:Y:S02]  /*4f80*/  @!UPT UIADD3 URZ, UPT, UPT, URZ, URZ, URZ ;  /* 0x000000fffffff290 */ /* 0x000fe4000fffe0ff */
[----:B------:R3:W-:Y:S01]  /*4f90*/  @!UP1 UTMALDG.3D [UR8], [UR6], desc[UR18] ;  /* 0x00001208060095b4 */ /* 0x0007e20008011000 */
[----:B------:R3:W-:Y:S01]  /*4fa0*/  @!P4 SYNCS.ARRIVE.TRANS64.RED.A0TR RZ, [UR4+0x38], R25 ;  /* 0x00003819ffffc9a7 */ /* 0x0007e20008300404 */
[----:B------:R-:W-:Y:S01]  /*4fb0*/  UPLOP3.LUT UP1, UPT, UPT, UPT, UPT, 0x80, 0x8 ;  /* 0x000000000008789c */ /* 0x000fe20003f2f070 */
[----:B------:R-:W-:Y:S01]  /*4fc0*/  SYNCS.ARRIVE.TRANS64.RED.A1T0 RZ, [UR13], RZ ;  /* 0x000000ffffff79a7 */ /* 0x000fe2000810040d */
[----:B------:R-:W-:Y:S09]  /*4fd0*/  @P3 BRA `(.L_x_80) ;  /* 0xfffffff0009c3947 */ /* 0x000ff2000383ffff */
[----:B------:R-:W-:-:S04]  /*4fe0*/  SHF.L.U32 R2, R30, 0x1f, RZ ;  /* 0x0000001f1e027819 */ /* 0x000fc800000006ff */
[----:B------:R-:W1:Y:S02]  /*4ff0*/  SYNCS.PHASECHK.TRANS64.TRYWAIT P0, [UR4+0x40], R2 ;  /* 0x00004002ff0075a7 */ /* 0x000e640008001104 */
[----:B-1----:R-:W-:Y:S05]  /*5000*/  @!P0 BRA `(.L_x_81) ;  /* 0x0000004000408947 */ /* 0x002fea0003800000 */
.L_x_167:
[----:B------:R-:W2:Y:S02]  /*5010*/  SYNCS.PHASECHK.TRANS64.TRYWAIT P0, [UR4+0x48], R2 ;  /* 0x00004802ff0075a7 */ /* 0x000ea40008001104 */
[----:B--2---:R-:W-:Y:S05]  /*5020*/  @!P0 BRA `(.L_x_82) ;  /* 0x0000004000508947 */ /* 0x004fea0003800000 */
.L_x_169:
[----:B------:R-:W2:Y:S02]  /*5030*/  SYNCS.PHASECHK.TRANS64.TRYWAIT P0, [UR4+0x50], R2 ;  /* 0x00005002ff0075a7 */ /* 0x000ea40008001104 */
[----:B--2---:R-:W-:Y:S05]  /*5040*/  @!P0 BRA `(.L_x_83) ;  /* 0x0000004000608947 */ /* 0x004fea0003800000 */
.L_x_171:
[----:B-1----:R-:W-:-:S07]  /*5050*/  MOV R0, UR4 ;  /* 0x0000000400007c02 */ /* 0x002fce0008000f00 */
.L_x_84:
[----:B-1----:R-:W-:-:S04]  /*5060*/  SHF.L.U32 R2, R30, 0x1f, RZ ;  /* 0x0000001f1e027819 */ /* 0x002fc800000006ff */
[----:B------:R1:W2:Y:S03]  /*5070*/  SYNCS.PHASECHK.TRANS64.TRYWAIT P0, [R0+URZ+0x58], R2 ;  /* 0x00005802000075a7 */ /* 0x0002a600080011ff */
[----:B--2---:R-:W-:Y:S05]  /*5080*/  @!P0 NANOSLEEP.SYNCS 0x989680 ;  /* 0x009896800000895d */ /* 0x004fea0003900000 */
[----:B------:R-:W2:Y:S02]  /*5090*/  @!P0 SYNCS.PHASECHK.TRANS64 P0, [R0+URZ+0x58], R2 ;  /* 0x00005802000085a7 */ /* 0x000ea400080010ff */
[----:B--23--:R-:W-:Y:S05]  /*50a0*/  @P0 EXIT ;  /* 0x000000000000094d */ /* 0x00cfea0003800000 */
[----:B------:R-:W-:Y:S05]  /*50b0*/  BRA `(.L_x_84) ;  /* 0xfffffffc00e87947 */ /* 0x000fea000383ffff */
.L_x_69:
[----:B------:R-:W-:-:S06]  /*50c0*/  UISETP.GE.AND UP1, UPT, UR10, 0x4, UPT ;  /* 0x000000040a00788c */ /* 0x000fcc000bf26270 */
[----:B------:R-:W-:-:S13]  /*50d0*/  PLOP3.LUT P0, PT, PT, PT, UP1, 0x80, 0x8 ;  /* 0x000000000008781c */ /* 0x000fda0003f0f018 */
[----:B------:R-:W-:Y:S05]  /*50e0*/  @!P0 EXIT ;  /* 0x000000000000894d */ /* 0x000fea0003800000 */
[----:B------:R-:W-:Y:S01]  /*50f0*/  BAR.SYNC.DEFER_BLOCKING 0x6, 0xa0 ;  /* 0x0182800000007b1d */ /* 0x000fe20000010000 */
[C---:B------:R-:W-:Y:S01]  /*5100*/  IMAD.SHL.U32 R4, R77.reuse, 0x20, RZ ;  /* 0x000000204d047824 */ /* 0x040fe200078e00ff */
[C---:B------:R-:W-:Y:S01]  /*5110*/  R2P PR, R77.reuse, 0x6 ;  /* 0x000000064d007804 */ /* 0x040fe20000000000 */
[C---:B------:R-:W-:Y:S01]  /*5120*/  IMAD.SHL.U32 R68, R77.reuse, 0x4, RZ ;  /* 0x000000044d447824 */ /* 0x040fe200078e00ff */
[----:B------:R-:W-:Y:S01]  /*5130*/  CS2R R72, SRZ ;  /* 0x0000000000487805 */ /* 0x000fe2000001ff00 */
[C---:B------:R-:W-:Y:S01]  /*5140*/  IMAD.U32 R32, R77.reuse, 0x10000, RZ ;  /* 0x000100004d207824 */ /* 0x040fe200078e00ff */
[----:B------:R-:W-:Y:S02]  /*5150*/  UMOV UR36, 0x400 ;  /* 0x0000040000247882 */ /* 0x000fe40000000000 */
[----:B------:R-:W1:Y:S01]  /*5160*/  LDC R67, c[0x0][0x370] ;  /* 0x0000dc00ff437b82 */ /* 0x000e620000000800 */
[----:B------:R-:W-:Y:S01]  /*5170*/  ULEA UR36, UR45, UR36, 0x18 ;  /* 0x000000242d247291 */ /* 0x000fe2000f8ec0ff */
[C---:B------:R-:W-:Y:S01]  /*5180*/  LOP3.LUT R3, R4.reuse, 0xe0, RZ, 0xc0, !PT ;  /* 0x000000e004037812 */ /* 0x040fe200078ec0ff */
[----:B------:R-:W-:Y:S01]  /*5190*/  IMAD.SHL.U32 R2, R77, 0x10, RZ ;  /* 0x000000104d027824 */ /* 0x000fe200078e00ff */
[----:B------:R-:W-:Y:S01]  /*51a0*/  LOP3.LUT R4, R4, 0x100, RZ, 0xc0, !PT ;  /* 0x0000010004047812 */ /* 0x000fe200078ec0ff */
[----:B------:R-:W-:Y:S01]  /*51b0*/  UIADD3 UR4, UPT, UPT, UR36, 0x400, URZ ;  /* 0x0000040024047890 */ /* 0x000fe2000fffe0ff */
[----:B------:R-:W-:Y:S01]  /*51c0*/  LOP3.LUT R68, R3, 0x1c, R68, 0xf8, !PT ;  /* 0x0000001c03447812 */ /* 0x000fe200078ef844 */
[----:B------:R-:W-:Y:S01]  /*51d0*/  IMAD.MOV.U32 R76, RZ, RZ, 0x10 ;  /* 0x00000010ff4c7424 */ /* 0x000fe200078e00ff */
[----:B------:R-:W2:Y:S01]  /*51e0*/  LDC R28, c[0x0][0xb0c] ;  /* 0x0002c300ff1c7b82 */ /* 0x000ea20000000800 */
[----:B------:R-:W-:Y:S01]  /*51f0*/  SHF.R.U32.HI R3, RZ, 0x2, R77 ;  /* 0x00000002ff037819 */ /* 0x000fe2000001164d */
[----:B------:R-:W-:Y:S01]  /*5200*/  IMAD.MOV.U32 R75, RZ, RZ, 0x20 ;  /* 0x00000020ff4b7424 */ /* 0x000fe200078e00ff */
[----:B------:R-:W-:Y:S01]  /*5210*/  LOP3.LUT R32, R32, 0x600000, RZ, 0xc0, !PT ;  /* 0x0060000020207812 */ /* 0x000fe200078ec0ff */
[----:B------:R-:W-:Y:S01]  /*5220*/  IMAD.MOV.U32 R74, RZ, RZ, 0x1 ;  /* 0x00000001ff4a7424 */ /* 0x000fe200078e00ff */
[----:B------:R-:W-:Y:S01]  /*5230*/  LOP3.LUT R2, R4, 0x600, R2, 0xf8, !PT ;  /* 0x0000060004027812 */ /* 0x000fe200078ef802 */
[----:B------:R-:W-:Y:S01]  /*5240*/  IMAD.MOV.U32 R31, RZ, RZ, RZ ;  /* 0x000000ffff1f7224 */ /* 0x000fe200078e00ff */
[----:B------:R-:W-:Y:S01]  /*5250*/  LOP3.LUT R68, R68, 0x4, R3, 0x78, !PT ;  /* 0x0000000444447812 */ /* 0x000fe200078e7803 */
[----:B------:R-:W4:Y:S01]  /*5260*/  LDC R65, c[0x0][0xb20] ;  /* 0x0002c800ff417b82 */ /* 0x000f220000000800 */
[----:B------:R-:W3:Y:S01]  /*5270*/  LDS R0, [UR36+0x120] ;  /* 0x00012024ff007984 */ /* 0x000ee20008000800 */
[----:B------:R-:W-:Y:S01]  /*5280*/  LOP3.LUT R77, R77, 0x60, RZ, 0xc0, !PT ;  /* 0x000000604d4d7812 */ /* 0x000fe200078ec0ff */
[----:B------:R-:W-:Y:S01]  /*5290*/  IMAD.MOV.U32 R80, RZ, RZ, RZ ;  /* 0x000000ffff507224 */ /* 0x000fe200078e00ff */
[----:B------:R-:W-:Y:S01]  /*52a0*/  LOP3.LUT R68, R2, R68, RZ, 0xfc, !PT ;  /* 0x0000004402447212 */ /* 0x000fe200078efcff */
[----:B------:R-:W-:Y:S01]  /*52b0*/  IMAD.U32 R70, RZ, RZ, UR4 ;  /* 0x00000004ff467e24 */ /* 0x000fe2000f8e00ff */
[----:B------:R-:W-:Y:S01]  /*52c0*/  SEL R76, R76, 0xfffffff0, !P2 ;  /* 0xfffffff04c4c7807 */ /* 0x000fe20005000000 */
[----:B------:R-:W1:Y:S01]  /*52d0*/  LDCU.64 UR50, c[0x0][0x348] ;  /* 0x00006900ff3277ac */ /* 0x000e620008000a00 */
[----:B------:R-:W1:Y:S01]  /*52e0*/  LDC R27, c[0x0][0xb30] ;  /* 0x0002cc00ff1b7b82 */ /* 0x000e620000000800 */
[----:B------:R-:W-:Y:S01]  /*52f0*/  SEL R75, R75, 0xffffffe0, !P1 ;  /* 0xffffffe04b4b7807 */ /* 0x000fe20004800000 */
[----:B------:R-:W1:Y:S01]  /*5300*/  LDCU.64 UR46, c[0x0][0x888] ;  /* 0x00011100ff2e77ac */ /* 0x000e620008000a00 */
[----:B------:R-:W1:Y:S05]  /*5310*/  LDCU.64 UR48, c[0x0][0x890] ;  /* 0x00011200ff3077ac */ /* 0x000e6a0008000a00 */
[----:B------:R-:W1:Y:S01]  /*5320*/  LDC.64 R60, c[0x0][0xb10] ;  /* 0x0002c400ff3c7b82 */ /* 0x000e620000000a00 */
[----:B------:R-:W-:Y:S01]  /*5330*/  UMOV UR39, URZ ;  /* 0x000000ff00277c82 */ /* 0x000fe20008000000 */
[----:B------:R-:W-:-:S06]  /*5340*/  UMOV UR37, URZ ;  /* 0x000000ff00257c82 */ /* 0x000fcc0008000000 */
[----:B------:R-:W1:Y:S08]  /*5350*/  LDC.64 R24, c[0x0][0xb18] ;  /* 0x0002c600ff187b82 */ /* 0x000e700000000a00 */
[----:B------:R-:W1:Y:S08]  /*5360*/  LDC.64 R22, c[0x0][0xb28] ;  /* 0x0002ca00ff167b82 */ /* 0x000e700000000a00 */
[----:B------:R-:W1:Y:S01]  /*5370*/  LDC.64 R58, c[0x0][0x8b0] ;  /* 0x00022c00ff3a7b82 */ /* 0x000e620000000a00 */
[----:B---3--:R-:W-:-:S07]  /*5380*/  IMAD.IADD R32, R0, 0x1, R32 ;  /* 0x0000000100207824 */ /* 0x008fce00078e0220 */
[----:B------:R-:W3:Y:S08]  /*5390*/  LDC.64 R56, c[0x0][0x8a8] ;  /* 0x00022a00ff387b82 */ /* 0x000ef00000000a00 */
[----:B--2-4-:R-:W1:Y:S02]  /*53a0*/  LDC R66, c[0x0][0x374] ;  /* 0x0000dd00ff427b82 */ /* 0x014e640000000800 */
.L_x_128:
[----:B------:R-:W-:Y:S02]  /*53b0*/  LEA R0, R80, UR36, 0x3 ;  /* 0x0000002450007c11 */ /* 0x000fe4000f8e18ff */
[----:B------:R-:W-:Y:S02]  /*53c0*/  SHF.L.U32 R2, R72, 0x1f, RZ ;  /* 0x0000001f48027819 */ /* 0x000fe400000006ff */
[----:B------:R-:W-:Y:S02]  /*53d0*/  LEA R16, R80, UR36, 0x4 ;  /* 0x0000002450107c11 */ /* 0x000fe4000f8e20ff */
[----:B------:R-:W2:Y:S02]  /*53e0*/  SYNCS.PHASECHK.TRANS64.TRYWAIT P0, [R0+URZ+0x70], R2 ;  /* 0x00007002000075a7 */ /* 0x000ea400080011ff */
[----:B--2---:R-:W-:Y:S05]  /*53f0*/  @!P0 BRA `(.L_x_85) ;  /* 0x0000003c008c8947 */ /* 0x004fea0003800000 */
.L_x_172:
[----:B------:R-:W4:Y:S01]  /*5400*/  LDC.64 R10, c[0x0][0xb10] ;  /* 0x0002c400ff0a7b82 */ /* 0x000f220000000a00 */
[----:B------:R-:W3:Y:S01]  /*5410*/  LDS.128 R16, [R16+0x100] ;  /* 0x0001000010107984 */ /* 0x000ee20000000c00 */
[----:B-1----:R-:W-:Y:S01]  /*5420*/  ISETP.NE.AND P1, PT, R27, 0x1, PT ;  /* 0x000000011b00780c */ /* 0x002fe20003f25270 */
[----:B--2---:R-:W-:Y:S01]  /*5430*/  VIADD R0, R0, 0x80 ;  /* 0x0000008000007836 */ /* 0x004fe20000000000 */
[----:B------:R-:W-:Y:S04]  /*5440*/  ISETP.GE.AND P0, PT, R26, 0x1, PT ;  /* 0x000000011a00780c */ /* 0x000fe80003f06270 */
[----:B------:R-:W1:Y:S01]  /*5450*/  LDC.64 R8, c[0x0][0xb18] ;  /* 0x0002c600ff087b82 */ /* 0x000e620000000a00 */
[----:B------:R-:W-:Y:S01]  /*5460*/  PRMT R0, RZ, 0x654, R0 ;  /* 0x00000654ff007816 */ /* 0x000fe20000000000 */
[----:B------:R-:W-:Y:S01]  /*5470*/  @!PT LDS RZ, [RZ] ;  /* 0x00000000fffff984 */ /* 0x000fe20000000800 */
[----:B------:R-:W-:Y:S01]  /*5480*/  @!PT LDS RZ, [RZ] ;  /* 0x00000000fffff984 */ /* 0x000fe20000000800 */
[----:B------:R-:W-:Y:S01]  /*5490*/  @!PT LDS RZ, [RZ] ;  /* 0x00000000fffff984 */ /* 0x000fe20000000800 */
[----:B------:R-:W-:Y:S01]  /*54a0*/  @!PT LDS RZ, [RZ] ;  /* 0x00000000fffff984 */ /* 0x000fe20000000800 */
[----:B------:R2:W-:Y:S06]  /*54b0*/  MEMBAR.ALL.CTA ;  /* 0x0000000000007992 */ /* 0x0005ec0000008000 */
[----:B--2---:R-:W2:Y:S01]  /*54c0*/  FENCE.VIEW.ASYNC.S ;  /* 0x00000000000073c6 */ /* 0x004ea20000000000 */
[----:B------:R-:W1:Y:S08]  /*54d0*/  @!P1 LDC R12, c[0x0][0xb20] ;  /* 0x0002c800ff0c9b82 */ /* 0x000e700000000800 */
[----:B------:R-:W1:Y:S01]  /*54e0*/  @!P1 LDC R7, c[0x0][0xb0c] ;  /* 0x0002c300ff079b82 */ /* 0x000e620000000800 */
[----:B--2---:R2:W-:Y:S01]  /*54f0*/  SYNCS.ARRIVE.TRANS64.RED.A1T0 RZ, [R0+URZ], RZ ;  /* 0x000000ff00ff79a7 */ /* 0x0045e200081004ff */
[----:B---3--:R-:W-:Y:S04]  /*5500*/  LOP3.LUT P4, RZ, R18, 0x1, RZ, 0xc0, !PT ;  /* 0x0000000112ff7812 */ /* 0x008fe8000788c0ff */
[----:B------:R-:W-:Y:S09]  /*5510*/  P2R R78, PR, RZ, 0x10 ;  /* 0x00000010ff4e7803 */ /* 0x000ff20000000000 */
[----:B------:R-:W-:Y:S02]  /*5520*/  @P4 MOV R30, R16 ;  /* 0x00000010001e4202 */ /* 0x000fe40000000f00 */
[----:B------:R-:W-:Y:S01]  /*5530*/  @P4 LOP3.LUT R29, R17, 0xffff, RZ, 0xc0, !PT ;  /* 0x0000ffff111d4812 */ /* 0x000fe200078ec0ff */
[----:B--2-4-:R-:W-:Y:S06]  /*5540*/  @!P0 BRA `(.L_x_86) ;  /* 0x0000000000a48947 */ /* 0x014fec0003800000 */
[----:B------:R-:W-:Y:S01]  /*5550*/  IMAD.HI.U32 R0, R66, R25, RZ ;  /* 0x0000001942007227 */ /* 0x000fe200078e00ff */
[----:B------:R-:W-:Y:S02]  /*5560*/  ISETP.NE.AND P0, PT, R24, 0x1, PT ;  /* 0x000000011800780c */ /* 0x000fe40003f05270 */
[----:B------:R-:W-:Y:S01]  /*5570*/  ISETP.NE.AND P2, PT, R26, 0x1, PT ;  /* 0x000000011a00780c */ /* 0x000fe20003f45270 */
[----:B------:R-:W-:Y:S01]  /*5580*/  IMAD.HI.U32 R4, R67, R60, RZ ;  /* 0x0000003c43047227 */ /* 0x000fe200078e00ff */
[----:B------:R-:W-:Y:S02]  /*5590*/  SHF.R.U32.HI R0, RZ, R65, R0 ;  /* 0x00000041ff007219 */ /* 0x000fe40000011600 */
[----:B------:R-:W-:Y:S01]  /*55a0*/  ISETP.NE.AND P3, PT, R28, 0x1, PT ;  /* 0x000000011c00780c */ /* 0x000fe20003f65270 */
[----:B------:R-:W-:Y:S01]  /*55b0*/  IMAD.HI.U32 R6, R29, R25, RZ ;  /* 0x000000191d067227 */ /* 0x000fe200078e00ff */
[-C--:B------:R-:W-:Y:S02]  /*55c0*/  SHF.R.U32.HI R4, RZ, R61.reuse, R4 ;  /* 0x0000003dff047219 */ /* 0x080fe40000011604 */
[----:B------:R-:W-:Y:S01]  /*55d0*/  SEL R0, R66, R0, !P0 ;  /* 0x0000000042007207 */ /* 0x000fe20004000000 */
[----:B------:R-:W-:Y:S01]  /*55e0*/  IMAD.HI.U32 R5, R30, R60, RZ ;  /* 0x0000003c1e057227 */ /* 0x000fe200078e00ff */
[----:B------:R-:W-:Y:S03]  /*55f0*/  SEL R4, R67, R4, !P3 ;  /* 0x0000000443047207 */ /* 0x000fe60005800000 */
[-C--:B------:R-:W-:Y:S01]  /*5600*/  IMAD.HI.U32 R3, R0, R22.reuse, RZ ;  /* 0x0000001600037227 */ /* 0x080fe200078e00ff */
[----:B------:R-:W-:Y:S03]  /*5610*/  SHF.R.U32.HI R5, RZ, R61, R5 ;  /* 0x0000003dff057219 */ /* 0x000fe60000011605 */
[----:B------:R-:W-:Y:S01]  /*5620*/  IMAD.HI.U32 R2, R4, R22, RZ ;  /* 0x0000001604027227 */ /* 0x000fe200078e00ff */
[----:B------:R-:W-:Y:S02]  /*5630*/  @P2 SHF.R.U32.HI R0, RZ, R23, R3 ;  /* 0x00000017ff002219 */ /* 0x000fe40000011603 */
[----:B------:R-:W-:Y:S02]  /*5640*/  SHF.R.U32.HI R3, RZ, R65, R6 ;  /* 0x00000041ff037219 */ /* 0x000fe40000011606 */
[----:B------:R-:W-:Y:S01]  /*5650*/  @P2 SHF.R.U32.HI R4, RZ, R23, R2 ;  /* 0x00000017ff042219 */ /* 0x000fe20000011602 */
[----:B------:R-:W-:Y:S01]  /*5660*/  IMAD R0, R26, R0, RZ ;  /* 0x000000001a007224 */ /* 0x000fe200078e02ff */
[----:B------:R-:W-:Y:S02]  /*5670*/  SEL R3, R29, R3, !P0 ;  /* 0x000000031d037207 */ /* 0x000fe40004000000 */
[----:B------:R-:W-:Y:S01]  /*5680*/  SEL R2, R30, R5, !P3 ;  /* 0x000000051e027207 */ /* 0x000fe20005800000 */
[----:B------:R-:W-:Y:S01]  /*5690*/  IMAD R5, R26, R4, RZ ;  /* 0x000000041a057224 */ /* 0x000fe200078e02ff */
[C---:B------:R-:W-:Y:S01]  /*56a0*/  ISETP.GE.AND P0, PT, R3.reuse, R0, PT ;  /* 0x000000000300720c */ /* 0x040fe20003f06270 */
[C---:B------:R-:W-:Y:S03]  /*56b0*/  IMAD.HI.U32 R0, R3.reuse, R22, RZ ;  /* 0x0000001603007227 */ /* 0x040fe600078e00ff */
[C---:B------:R-:W-:Y:S02]  /*56c0*/  ISETP.GE.OR P0, PT, R2.reuse, R5, P0 ;  /* 0x000000050200720c */ /* 0x040fe40000706670 */
[----:B------:R-:W-:Y:S04]  /*56d0*/  SHF.R.U32.HI R0, RZ, R23, R0 ;  /* 0x00000017ff007219 */ /* 0x000fe80000011600 */
[C---:B------:R-:W-:Y:S05]  /*56e0*/  SEL R6, R3.reuse, R0, !P2 ;  /* 0x0000000003067207 */ /* 0x040fea0005000000 */
        /* <DEDUP_REMOVED lines=14> */
[----:B------:R-:W-:Y:S07]  /*57d0*/  IMAD R29, R3, R24, R29 ;  /* 0x00000018031d7224 */ /* 0x000fee00078e021d */
.L_x_86:
[----:B-1----:R-:W-:Y:S01]  /*57e0*/  @!P1 ISETP.NE.AND P0, PT, R8, 0x1, PT ;  /* 0x000000010800980c */ /* 0x002fe20003f05270 */
[----:B------:R-:W-:Y:S01]  /*57f0*/  @!P1 IMAD.HI.U32 R2, R29, R9, RZ ;  /* 0x000000091d029227 */ /* 0x000fe200078e00ff */
[----:B------:R-:W-:Y:S01]  /*5800*/  R2UR UR5, R15 ;  /* 0x000000000f0572ca */ /* 0x000fe200000e0000 */
[----:B------:R-:W-:Y:S01]  /*5810*/  BSSY.RECONVERGENT B6, `(.L_x_87) ;  /* 0x0000031000067945 */ /* 0x000fe20003800200 */
[----:B------:R-:W-:Y:S01]  /*5820*/  R2UR UR4, R14 ;  /* 0x000000000e0472ca */ /* 0x000fe200000e0000 */
[----:B------:R-:W-:Y:S01]  /*5830*/  @!P1 IMAD.HI.U32 R0, R30, R10, RZ ;  /* 0x0000000a1e009227 */ /* 0x000fe200078e00ff */
[----:B------:R-:W-:Y:S02]  /*5840*/  @!P1 SHF.R.U32.HI R2, RZ, R12, R2 ;  /* 0x0000000cff029219 */ /* 0x000fe40000011602 */
[----:B------:R-:W-:Y:S01]  /*5850*/  @!P1 ISETP.NE.AND P2, PT, R7, 0x1, PT ;  /* 0x000000010700980c */ /* 0x000fe20003f45270 */
[----:B------:R-:W-:Y:S01]  /*5860*/  VIADD R80, R80, 0x1 ;  /* 0x0000000150507836 */ /* 0x000fe20000000000 */
[----:B------:R-:W-:Y:S02]  /*5870*/  @!P1 SEL R2, R29, R2, !P0 ;  /* 0x000000021d029207 */ /* 0x000fe40004000000 */
[----:B------:R-:W-:Y:S02]  /*5880*/  @!P1 SHF.R.U32.HI R0, RZ, R11, R0 ;  /* 0x0000000bff009219 */ /* 0x000fe40000011600 */
[----:B------:R-:W-:Y:S01]  /*5890*/  LOP3.LUT P0, RZ, R70, 0x3f0, RZ, 0xc0, !PT ;  /* 0x000003f046ff7812 */ /* 0x000fe2000780c0ff */
[----:B------:R-:W-:Y:S01]  /*58a0*/  USHF.L.U32 UR42, UR5, 0x6, URZ ;  /* 0x00000006052a7899 */ /* 0x000fe200080006ff */
[----:B------:R-:W-:Y:S01]  /*58b0*/  @!P1 SEL R3, R30, R0, !P2 ;  /* 0x000000001e039207 */ /* 0x000fe20005000000 */
[----:B------:R-:W-:Y:S01]  /*58c0*/  USHF.L.U32 UR41, UR4, 0x7, URZ ;  /* 0x0000000704297899 */ /* 0x000fe200080006ff */
[----:B------:R-:W-:Y:S03]  /*58d0*/  @P4 SHF.R.U32.HI R71, RZ, 0x10, R17 ;  /* 0x00000010ff474819 */ /* 0x000fe60000011611 */
[----:B------:R-:W-:Y:S02]  /*58e0*/  @!P1 IMAD.IADD R0, R2, 0x1, -R3 ;  /* 0x0000000102009824 */ /* 0x000fe400078e0a03 */
[----:B------:R-:W-:Y:S02]  /*58f0*/  @!P1 IMAD.IADD R2, R3, 0x1, -R2 ;  /* 0x0000000103029824 */ /* 0x000fe400078e0a02 */
[----:B------:R-:W-:Y:S02]  /*5900*/  @!P1 IMAD R30, R0, R7, R30 ;  /* 0x00000007001e9224 */ /* 0x000fe400078e021e */
[----:B------:R-:W-:Y:S01]  /*5910*/  @!P1 IMAD R29, R2, R8, R29 ;  /* 0x00000008021d9224 */ /* 0x000fe200078e021d */
[----:B------:R-:W-:Y:S06]  /*5920*/  @!P0 BRA `(.L_x_88) ;  /* 0x00000000007c8947 */ /* 0x000fec0003800000 */
[----:B------:R-:W1:Y:S01]  /*5930*/  LDCU.64 UR8, c[0x4][0x80] ;  /* 0x01001000ff0877ac */ /* 0x000e620008000a00 */
[----:B------:R-:W-:Y:S01]  /*5940*/  MOV R2, 0x0 ;  /* 0x0000000000027802 */ /* 0x000fe20000000f00 */
[----:B------:R-:W-:Y:S02]  /*5950*/  HFMA2 R12, -RZ, RZ, 0, 5.9604644775390625e-08 ;  /* 0x00000001ff0c7431 */ /* 0x000fe400000001ff */
[----:B------:R-:W-:Y:S01]  /*5960*/  IMAD.MOV.U32 R8, RZ, RZ, 0x70 ;  /* 0x00000070ff087424 */ /* 0x000fe200078e00ff */
[----:B------:R2:W3:Y:S01]  /*5970*/  LDC.64 R14, c[0x4][R2] ;  /* 0x01000000020e7b82 */ /* 0x0004e20000000a00 */
[----:B------:R-:W4:Y:S01]  /*5980*/  LDCU.64 UR6, c[0x4][0x88] ;  /* 0x01001100ff0677ac */ /* 0x000f220008000a00 */
[----:B------:R-:W-:Y:S01]  /*5990*/  IMAD.MOV.U32 R13, RZ, RZ, RZ ;  /* 0x000000ffff0d7224 */ /* 0x000fe200078e00ff */
[----:B------:R-:W2:Y:S01]  /*59a0*/  LDCU.64 UR4, c[0x4][0x8] ;  /* 0x01000100ff0477ac */ /* 0x000ea20008000a00 */
[----:B-1----:R-:W-:Y:S01]  /*59b0*/  MOV R5, UR9 ;  /* 0x0000000900057c02 */ /* 0x002fe20008000f00 */
[----:B------:R-:W-:Y:S01]  /*59c0*/  IMAD.U32 R4, RZ, RZ, UR8 ;  /* 0x00000008ff047e24 */ /* 0x000fe2000f8e00ff */
[----:B----4-:R-:W-:Y:S01]  /*59d0*/  MOV R7, UR7 ;  /* 0x0000000700077c02 */ /* 0x010fe20008000f00 */
[----:B------:R-:W-:Y:S01]  /*59e0*/  IMAD.U32 R6, RZ, RZ, UR6 ;  /* 0x00000006ff067e24 */ /* 0x000fe2000f8e00ff */
[----:B--2---:R-:W-:Y:S01]  /*59f0*/  MOV R11, UR5 ;  /* 0x00000005000b7c02 */ /* 0x004fe20008000f00 */
[----:B------:R-:W-:Y:S02]  /*5a00*/  IMAD.U32 R10, RZ, RZ, UR4 ;  /* 0x00000004ff0a7e24 */ /* 0x000fe4000f8e00ff */
[----:B------:R-:W-:Y:S07]  /*5a10*/  LEPC R20, `(.L_x_89) ;  /* 0x000000001014794e */ /* 0x000fee0000000000 */
[----:B---3-5:R-:W-:Y:S05]  /*5a20*/  CALL.ABS.NOINC R14 ;  /* 0x000000000e007343 */ /* 0x028fea0003c00000 */
.L_x_89:
[----:B------:R-:W1:Y:S01]  /*5a30*/  LDCU.64 UR8, c[0x4][0x80] ;  /* 0x01001000ff0877ac */ /* 0x000e620008000a00 */
[----:B------:R-:W2:Y:S01]  /*5a40*/  LDC.64 R2, c[0x4][R2] ;  /* 0x0100000002027b82 */ /* 0x000ea20000000a00 */
[----:B------:R-:W-:Y:S02]  /*5a50*/  HFMA2 R12, -RZ, RZ, 0, 5.9604644775390625e-08 ;  /* 0x00000001ff0c7431 */ /* 0x000fe400000001ff */
[----:B------:R-:W-:Y:S02]  /*5a60*/  IMAD.MOV.U32 R8, RZ, RZ, 0x70 ;  /* 0x00000070ff087424 */ /* 0x000fe400078e00ff */
[----:B------:R-:W-:Y:S01]  /*5a70*/  IMAD.MOV.U32 R13, RZ, RZ, RZ ;  /* 0x000000ffff0d7224 */ /* 0x000fe200078e00ff */
[----:B------:R-:W3:Y:S01]  /*5a80*/  LDCU.64 UR6, c[0x4][0x88] ;  /* 0x01001100ff0677ac */ /* 0x000ee20008000a00 */
[----:B------:R-:W4:Y:S01]  /*5a90*/  LDCU.64 UR4, c[0x4][0x8] ;  /* 0x01000100ff0477ac */ /* 0x000f220008000a00 */
[----:B-1----:R-:W-:Y:S02]  /*5aa0*/  MOV R4, UR8 ;  /* 0x0000000800047c02 */ /* 0x002fe40008000f00 */
[----:B------:R-:W-:Y:S02]  /*5ab0*/  MOV R5, UR9 ;  /* 0x0000000900057c02 */ /* 0x000fe40008000f00 */
[----:B---3--:R-:W-:Y:S01]  /*5ac0*/  MOV R7, UR7 ;  /* 0x0000000700077c02 */ /* 0x008fe20008000f00 */
[----:B------:R-:W-:Y:S01]  /*5ad0*/  IMAD.U32 R6, RZ, RZ, UR6 ;  /* 0x00000006ff067e24 */ /* 0x000fe2000f8e00ff */
[----:B----4-:R-:W-:Y:S01]  /*5ae0*/  MOV R11, UR5 ;  /* 0x00000005000b7c02 */ /* 0x010fe20008000f00 */
[----:B------:R-:W-:Y:S02]  /*5af0*/  IMAD.U32 R10, RZ, RZ, UR4 ;  /* 0x00000004ff0a7e24 */ /* 0x000fe4000f8e00ff */
[----:B------:R-:W-:Y:S07]  /*5b00*/  LEPC R20, `(.L_x_88) ;  /* 0x000000001014794e */ /* 0x000fee0000000000 */
[----:B--2---:R-:W-:Y:S05]  /*5b10*/  CALL.ABS.NOINC R2 ;  /* 0x0000000002007343 */ /* 0x004fea0003c00000 */
.L_x_88:
[----:B------:R-:W-:Y:S05]  /*5b20*/  BSYNC.RECONVERGENT B6 ;  /* 0x0000000000067941 */ /* 0x000fea0003800200 */
.L_x_87:
[----:B------:R-:W-:Y:S01]  /*5b30*/  ISETP.NE.U32.AND P4, PT, R58, RZ, PT ;  /* 0x000000ff3a00720c */ /* 0x000fe20003f85070 */
[----:B------:R-:W-:Y:S01]  /*5b40*/  UISETP.NE.AND UP2, UPT, UR44, URZ, UPT ;  /* 0x000000ff2c00728c */ /* 0x000fe2000bf45270 */
[----:B------:R-:W-:Y:S01]  /*5b50*/  ISETP.NE.U32.AND P2, PT, RZ, UR46, PT ;  /* 0x0000002eff007c0c */ /* 0x000fe2000bf45070 */
[----:B------:R-:W-:Y:S01]  /*5b60*/  UISETP.NE.U32.AND UP1, UPT, UR48, URZ, UPT ;  /* 0x000000ff3000728c */ /* 0x000fe2000bf25070 */
[----:B------:R-:W-:Y:S01]  /*5b70*/  ISETP.NE.AND.EX P4, PT, R59, RZ, PT, P4 ;  /* 0x000000ff3b00720c */ /* 0x000fe20003f85340 */
[----:B------:R-:W-:Y:S01]  /*5b80*/  UPLOP3.LUT UP0, UPT, UPT, UPT, UPT, 0x40, 0x4 ;  /* 0x000000000004789c */ /* 0x000fe20003f0e870 */
[----:B------:R-:W-:Y:S01]  /*5b90*/  ISETP.NE.AND.EX P2, PT, RZ, UR47, PT, P2 ;  /* 0x0000002fff007c0c */ /* 0x000fe2000bf45320 */
[----:B------:R-:W-:Y:S01]  /*5ba0*/  UISETP.NE.AND.EX UP1, UPT, UR49, URZ, UPT, UP1 ;  /* 0x000000ff3100728c */ /* 0x000fe2000bf25310 */
[----:B------:R-:W-:Y:S04]  /*5bb0*/  PLOP3.LUT P1, PT, PT, PT, UP2, 0x80, 0x8 ;  /* 0x000000000008781c */ /* 0x000fe80003f2f028 */
[----:B------:R-:W-:Y:S06]  /*5bc0*/  @UP2 UPLOP3.LUT UP0, UPT, UPT, UPT, UP1, 0x80, 0x8 ;  /* 0x000000000008289c */ /* 0x000fec0003f0f010 */
[----:B------:R-:W-:Y:S01]  /*5bd0*/  PLOP3.LUT P0, PT, PT, PT, UP0, 0x80, 0x8 ;  /* 0x000000000008781c */ /* 0x000fe20003f0f008 */
[----:B------:R-:W-:Y:S01]  /*5be0*/  @!UPT UIADD3 URZ, UPT, UPT, URZ, URZ, URZ ;  /* 0x000000fffffff290 */ /* 0x000fe2000fffe0ff */
[----:B------:R-:W-:Y:S11]  /*5bf0*/  BRA.U !UP1, `(.L_x_90) ;  /* 0x0000000109387547 */ /* 0x000ff6000b800000 */
[----:B------:R-:W-:Y:S01]  /*5c00*/  UISETP.NE.U32.AND UP0, UPT, UR46, URZ, UPT ;  /* 0x000000ff2e00728c */ /* 0x000fe2000bf05070 */
[----:B------:R-:W-:Y:S02]  /*5c10*/  HFMA2 R0, -RZ, RZ, 0, 5.9604644775390625e-08 ;  /* 0x00000001ff007431 */ /* 0x000fe400000001ff */
[----:B------:R-:W-:Y:S01]  /*5c20*/  IMAD.MOV.U32 R64, RZ, RZ, 0x1 ;  /* 0x00000001ff407424 */ /* 0x000fe200078e00ff */
[----:B------:R-:W-:Y:S06]  /*5c30*/  UISETP.NE.AND.EX UP0, UPT, UR47, URZ, UPT, UP0 ;  /* 0x000000ff2f00728c */ /* 0x000fec000bf05300 */
[----:B------:R-:W-:Y:S05]  /*5c40*/  PLOP3.LUT P3, PT, PT, PT, UP0, 0x80, 0x8 ;  /* 0x000000000008781c */ /* 0x000fea0003f6f008 */
[----:B------:R-:W1:Y:S01]  /*5c50*/  @UP0 LDCU.64 UR4, c[0x0][0x888] ;  /* 0x00011100ff0407ac */ /* 0x000e620008000a00 */
[----:B------:R-:W-:Y:S07]  /*5c60*/  @UP0 UIMAD UR6, UR52, UR48, URZ ;  /* 0x00000030340602a4 */ /* 0x000fee000f8e02ff */
[----:B------:R-:W-:Y:S01]  /*5c70*/  @!P3 PRMT R64, R0, 0x7610, R64 ;  /* 0x000076100040b816 */ /* 0x000fe20000000040 */
[----:B-1----:R-:W-:Y:S06]  /*5c80*/  @UP0 UIMAD.WIDE UR4, UR6, 0x4, UR4 ;  /* 0x00000004060408a5 */ /* 0x002fec000f8e0204 */
[----:B------:R-:W-:Y:S01]  /*5c90*/  IMAD.U32 R2, RZ, RZ, UR4 ;  /* 0x00000004ff027e24 */ /* 0x000fe2000f8e00ff */
[----:B------:R-:W-:Y:S04]  /*5ca0*/  MOV R3, UR5 ;  /* 0x0000000500037c02 */ /* 0x000fe80008000f00 */
[----:B------:R-:W1:Y:S01]  /*5cb0*/  @!UP0 LDCU UR4, c[0x0][0x880] ;  /* 0x00011000ff0487ac */ /* 0x000e620008000800 */
[----:B-----5:R2:W5:Y:S02]  /*5cc0*/  @P3 LDG.E R35, desc[UR54][R2.64] ;  /* 0x0000003602233981 */ /* 0x020564000c1e1900 */
[----:B-12---:R-:W-:Y:S02]  /*5cd0*/  @!P3 IMAD.U32 R35, RZ, RZ, UR4 ;  /* 0x00000004ff23be24 */ /* 0x006fe4000f8e00ff */
.L_x_90:
[----:B------:R-:W-:Y:S05]  /*5ce0*/  @!P4 BRA `(.L_x_91) ;  /* 0x000000000020c947 */ /* 0x000fea0003800000 */
[----:B------:R-:W-:Y:S04]  /*5cf0*/  ISETP.NE.U32.AND P3, PT, R56, RZ, PT ;  /* 0x000000ff3800720c */ /* 0x000fe80003f65070 */
[----:B------:R-:W-:Y:S11]  /*5d00*/  ISETP.NE.AND.EX P3, PT, R57, RZ, PT, P3 ;  /* 0x000000ff3900720c */ /* 0x000ff60003f65330 */
[----:B------:R-:W-:Y:S02]  /*5d10*/  @!UPT UIADD3 URZ, UPT, UPT, URZ, URZ, URZ ;  /* 0x000000fffffff290 */ /* 0x000fe4000fffe0ff */
[----:B------:R-:W1:Y:S01]  /*5d20*/  @P3 LDC.64 R2, c[0x0][0x8a8] ;  /* 0x00022a00ff023b82 */ /* 0x000e620000000a00 */
[----:B------:R-:W-:Y:S04]  /*5d30*/  @P3 IMAD R0, R58, UR52, RZ ;  /* 0x000000343a003c24 */ /* 0x000fe8000f8e02ff */
[----:B-1----:R-:W-:Y:S05]  /*5d40*/  @P3 IMAD.WIDE R2, R0, 0x4, R2 ;  /* 0x0000000400023825 */ /* 0x002fea00078e0202 */
[----:B-----5:R1:W5:Y:S02]  /*5d50*/  @P3 LDG.E R33, desc[UR54][R2.64] ;  /* 0x0000003602213981 */ /* 0x020364000c1e1900 */
[----:B-1----:R-:W2:Y:S02]  /*5d60*/  @!P3 LDC R33, c[0x0][0x8a0] ;  /* 0x00022800ff21bb82 */ /* 0x002ea40000000800 */
.L_x_91:
[----:B-----5:R-:W-:Y:S01]  /*5d70*/  FSETP.NEU.AND P3, PT, R35, RZ, PT ;  /* 0x000000ff2300720b */ /* 0x020fe20003f6d000 */
[----:B------:R-:W-:Y:S01]  /*5d80*/  IMAD.SHL.U32 R88, R68, 0x4, RZ ;  /* 0x0000000444587824 */ /* 0x000fe200078e00ff */
[----:B------:R-:W-:Y:S01]  /*5d90*/  SEL R4, RZ, 0xffffffff, P2 ;  /* 0xffffffffff047807 */ /* 0x000fe20001000000 */
[----:B------:R-:W-:Y:S01]  /*5da0*/  BSSY B1, `(.L_x_92) ;  /* 0x0000043000017945 */ /* 0x000fe20003800000 */
[----:B------:R-:W-:Y:S01]  /*5db0*/  @P1 LOP3.LUT P2, RZ, R64, 0xff, RZ, 0xc0, !PT ;  /* 0x000000ff40ff1812 */ /* 0x000fe2000784c0ff */
[----:B------:R-:W-:Y:S01]  /*5dc0*/  VIADD R83, R88, UR36 ;  /* 0x0000002458537c36 */ /* 0x000fe20008000000 */
[----:B------:R-:W-:Y:S01]  /*5dd0*/  @P1 SEL R0, RZ, 0xffffffff, P3 ;  /* 0xffffffffff001807 */ /* 0x000fe20001800000 */
[----:B------:R-:W-:Y:S01]  /*5de0*/  IMAD.MOV.U32 R89, RZ, RZ, 0x1 ;  /* 0x00000001ff597424 */ /* 0x000fe200078e00ff */
[----:B------:R-:W-:Y:S01]  /*5df0*/  LOP3.LUT R74, R74, 0x1, RZ, 0x3c, !PT ;  /* 0x000000014a4a7812 */ /* 0x000fe200078e3cff */
[----:B------:R-:W-:Y:S01]  /*5e00*/  IMAD.MOV.U32 R87, RZ, RZ, RZ ;  /* 0x000000ffff577224 */ /* 0x000fe200078e00ff */
[----:B------:R-:W-:Y:S02]  /*5e10*/  @P0 SEL R0, R4, R0, !P2 ;  /* 0x0000000004000207 */ /* 0x000fe40005000000 */
[----:B------:R-:W-:Y:S02]  /*5e20*/  CS2R R46, SRZ ;  /* 0x00000000002e7805 */ /* 0x000fe4000001ff00 */
[----:B------:R-:W-:Y:S02]  /*5e30*/  LEA R84, R31, UR36, 0x3 ;  /* 0x000000241f547c11 */ /* 0x000fe4000f8e18ff */
[----:B------:R-:W-:Y:S02]  /*5e40*/  CS2R R44, SRZ ;  /* 0x00000000002c7805 */ /* 0x000fe4000001ff00 */
[----:B------:R-:W-:Y:S02]  /*5e50*/  @P1 LOP3.LUT R0, R0, 0x1, RZ, 0xc0, !PT ;  /* 0x0000000100001812 */ /* 0x000fe400078ec0ff */
[----:B------:R-:W-:Y:S02]  /*5e60*/  CS2R R42, SRZ ;  /* 0x00000000002a7805 */ /* 0x000fe4000001ff00 */
[----:B------:R-:W-:Y:S02]  /*5e70*/  SHF.L.U32 R2, R73, 0x1f, RZ ;  /* 0x0000001f49027819 */ /* 0x000fe400000006ff */
[----:B------:R-:W-:Y:S02]  /*5e80*/  CS2R R40, SRZ ;  /* 0x0000000000287805 */ /* 0x000fe4000001ff00 */
[----:B------:R-:W-:Y:S02]  /*5e90*/  ISETP.NE.U32.OR P6, PT, R0, 0x1, !P1 ;  /* 0x000000010000780c */ /* 0x000fe40004fc5470 */
[----:B------:R-:W-:Y:S02]  /*5ea0*/  CS2R R50, SRZ ;  /* 0x0000000000327805 */ /* 0x000fe4000001ff00 */
[----:B------:R-:W-:Y:S02]  /*5eb0*/  PLOP3.LUT P2, PT, PT, PT, UP1, 0x80, 0x8 ;  /* 0x000000000008781c */ /* 0x000fe40003f4f018 */
[----:B------:R-:W-:Y:S02]  /*5ec0*/  CS2R R48, SRZ ;  /* 0x0000000000307805 */ /* 0x000fe4000001ff00 */
[----:B------:R-:W-:Y:S02]  /*5ed0*/  LEA.HI R34, R31, R31, RZ, 0x1 ;  /* 0x0000001f1f227211 */ /* 0x000fe400078f08ff */
[----:B------:R-:W-:Y:S02]  /*5ee0*/  CS2R R54, SRZ ;  /* 0x0000000000367805 */ /* 0x000fe4000001ff00 */
[----:B------:R-:W-:Y:S02]  /*5ef0*/  LOP3.LUT P4, R79, R64, 0xff, RZ, 0xc0, !PT ;  /* 0x000000ff404f7812 */ /* 0x000fe4000788c0ff */
[----:B------:R-:W-:Y:S02]  /*5f00*/  CS2R R52, SRZ ;  /* 0x0000000000347805 */ /* 0x000fe4000001ff00 */
[----:B------:R-:W-:Y:S01]  /*5f10*/  SEL R3, RZ, 0xffffffff, P3 ;  /* 0xffffffffff037807 */ /* 0x000fe20001800000 */
[----:B------:R-:W-:Y:S01]  /*5f20*/  VIADD R85, R83, 0x400 ;  /* 0x0000040053557836 */ /* 0x000fe20000000000 */
[----:B------:R-:W-:Y:S01]  /*5f30*/  P2R R81, PR, RZ, 0x40 ;  /* 0x00000040ff517803 */ /* 0x000fe20000000000 */
[----:B------:R-:W-:Y:S01]  /*5f40*/  IMAD.IADD R82, R75, 0x1, R83 ;  /* 0x000000014b527824 */ /* 0x000fe200078e0253 */
[----:B------:R-:W-:Y:S02]  /*5f50*/  @P6 SHF.L.U32 R0, R74, 0x1f, RZ ;  /* 0x0000001f4a006819 */ /* 0x000fe400000006ff */
[----:B------:R-:W-:Y:S02]  /*5f60*/  @P2 SEL R3, R4, R3, !P4 ;  /* 0x0000000304032207 */ /* 0x000fe40006000000 */
[----:B------:R1:W3:Y:S02]  /*5f70*/  @P6 SYNCS.PHASECHK.TRANS64.TRYWAIT P1, [UR36+0x20], R0 ;  /* 0x00002000ff0065a7 */ /* 0x0002e40008021124 */
[----:B------:R-:W-:Y:S04]  /*5f80*/  LOP3.LUT R3, R3, 0x1, RZ, 0xc0, !PT ;  /* 0x0000000103037812 */ /* 0x000fe800078ec0ff */
[----:B------:R-:W-:Y:S04]  /*5f90*/  ISETP.NE.U32.AND P5, PT, R3, 0x1, PT ;  /* 0x000000010300780c */ /* 0x000fe80003fa5070 */
[----:B------:R-:W-:Y:S01]  /*5fa0*/  P2R R90, PR, RZ, 0x20 ;  /* 0x00000020ff5a7803 */ /* 0x000fe20000000000 */
[----:B------:R4:W2:Y:S01]  /*5fb0*/  SYNCS.PHASECHK.TRANS64.TRYWAIT P0, [R84+URZ+0x90], R2 ;  /* 0x00009002540075a7 */ /* 0x0008a200080011ff */
[C---:B-1----:R-:W-:Y:S01]  /*5fc0*/  IMAD.SHL.U32 R0, R34.reuse, 0x40, RZ ;  /* 0x0000004022007824 */ /* 0x042fe200078e00ff */
[----:B------:R-:W-:Y:S04]  /*5fd0*/  LOP3.LUT R34, R34, 0xffe, RZ, 0xc0, !PT ;  /* 0x00000ffe22227812 */ /* 0x000fe800078ec0ff */
[----:B------:R-:W-:Y:S01]  /*5fe0*/  LOP3.LUT R0, R0, 0xffffff80, RZ, 0xc0, !PT ;  /* 0xffffff8000007812 */ /* 0x000fe200078ec0ff */
[----:B------:R-:W-:Y:S04]  /*5ff0*/  IMAD.IADD R34, R31, 0x1, -R34 ;  /* 0x000000011f227824 */ /* 0x000fe800078e0a22 */
[----:B------:R-:W-:Y:S04]  /*6000*/  IMAD.IADD R0, R32, 0x1, R0 ;  /* 0x0000000120007824 */ /* 0x000fe800078e0200 */
[----:B------:R-:W-:Y:S01]  /*6010*/  IMAD R34, R34, 0x100000, R0 ;  /* 0x0010000022227824 */ /* 0x000fe200078e0200 */
[----:B---3--:R-:W-:Y:S01]  /*6020*/  @P6 SEL R89, RZ, 0x1, !P1 ;  /* 0x00000001ff596807 */ /* 0x008fe20004800000 */
[----:B----4-:R-:W-:Y:S06]  /*6030*/  @!P6 BRA `(.L_x_93) ;  /* 0x000000000064e947 */ /* 0x010fec0003800000 */
[----:B------:R-:W-:Y:S01]  /*6040*/  @P5 IMAD R5, R76, 0x4, R85 ;  /* 0x000000044c055824 */ /* 0x000fe200078e0255 */
[----:B------:R-:W-:Y:S01]  /*6050*/  ISETP.NE.AND P1, PT, R89, RZ, PT ;  /* 0x000000ff5900720c */ /* 0x000fe20003f25270 */
[----:B------:R-:W-:Y:S01]  /*6060*/  IMAD.MOV.U32 R46, RZ, RZ, RZ ;  /* 0x000000ffff2e7224 */ /* 0x000fe200078e00ff */
[----:B------:R-:W-:Y:S01]  /*6070*/  BSSY B0, `(.L_x_94) ;  /* 0x000000d000007945 */ /* 0x000fe20003800000 */
[----:B------:R-:W-:Y:S01]  /*6080*/  @P5 IMAD.IADD R4, R75, 0x1, R5 ;  /* 0x000000014b045824 */ /* 0x000fe200078e0205 */
[----:B------:R-:W-:Y:S02]  /*6090*/  CS2R R42, SRZ ;  /* 0x00000000002a7805 */ /* 0x000fe4000001ff00 */
[----:B------:R-:W-:Y:S02]  /*60a0*/  CS2R R40, SRZ ;  /* 0x0000000000287805 */ /* 0x000fe4000001ff00 */
[----:B------:R-:W-:Y:S02]  /*60b0*/  CS2R R44, SRZ ;  /* 0x00000000002c7805 */ /* 0x000fe4000001ff00 */
[----:B------:R-:W-:Y:S02]  /*60c0*/  CS2R R54, SRZ ;  /* 0x0000000000367805 */ /* 0x000fe4000001ff00 */
[----:B------:R-:W-:Y:S02]  /*60d0*/  CS2R R52, SRZ ;  /* 0x0000000000347805 */ /* 0x000fe4000001ff00 */
[----:B------:R-:W-:Y:S02]  /*60e0*/  CS2R R50, SRZ ;  /* 0x0000000000327805 */ /* 0x000fe4000001ff00 */
[----:B------:R-:W-:Y:S01]  /*60f0*/  CS2R R48, SRZ ;  /* 0x0000000000307805 */ /* 0x000fe2000001ff00 */
[----:B------:R-:W-:Y:S06]  /*6100*/  @P1 BRA `(.L_x_95) ;  /* 0x00000000000c1947 */ /* 0x000fec0003800000 */
[----:B------:R-:W-:Y:S04]  /*6110*/  SHF.L.U32 R3, R74, 0x1f, RZ ;  /* 0x0000001f4a037819 */ /* 0x000fe800000006ff */
[----:B------:R-:W1:Y:S02]  /*6120*/  SYNCS.PHASECHK.TRANS64.TRYWAIT P1, [UR36+0x20], R3 ;  /* 0x00002003ff0075a7 */ /* 0x000e640008021124 */
[----:B-1----:R-:W-:Y:S05]  /*6130*/  @!P1 BRA `(.L_x_96) ;  /* 0x0000003000509947 */ /* 0x002fea0003800000 */
.L_x_95:
[----:B------:R-:W-:Y:S05]  /*6140*/  BSYNC B0 ;  /* 0x0000000000007941 */ /* 0x000fea0003800000 */
.L_x_94:
[----:B------:R-:W-:Y:S01]  /*6150*/  ISETP.NE.AND P1, PT, R90, RZ, PT ;  /* 0x000000ff5a00720c */ /* 0x000fe20003f25270 */
[----:B------:R-:W-:Y:S11]  /*6160*/  HFMA2 R87, -RZ, RZ, 0, 5.9604644775390625e-08 ;  /* 0x00000001ff577431 */ /* 0x000ff600000001ff */
[----:B------:R-:W-:Y:S01]  /*6170*/  @!UPT UIADD3 URZ, UPT, UPT, URZ, URZ, URZ ;  /* 0x000000fffffff290 */ /* 0x000fe2000fffe0ff */
[----:B------:R-:W-:Y:S05]  /*6180*/  @P1 WARPSYNC.ALL ;  /* 0x0000000000001948 */ /* 0x000fea0003800000 */
[----:B------:R3:W4:Y:S04]  /*6190*/  @P1 LDSM.16.M88.4 R40, [R5] ;  /* 0x000000000528183b */ /* 0x0007280000000200 */
[----:B------:R3:W1:Y:S04]  /*61a0*/  @P1 LDSM.16.M88.4 R44, [R4] ;  /* 0x00000000042c183b */ /* 0x0006680000000200 */
[----:B------:R3:W1:Y:S04]  /*61b0*/  @P1 LDSM.16.M88.4 R52, [R88+UR36+0x400] ;  /* 0x000400245834183b */ /* 0x0006680008000200 */
[----:B------:R3:W1:Y:S02]  /*61c0*/  @P1 LDSM.16.M88.4 R48, [R82+0x400] ;  /* 0x000400005230183b */ /* 0x0006640000000200 */
.L_x_93:
[----:B------:R-:W-:Y:S05]  /*61d0*/  BSYNC B1 ;  /* 0x0000000000017941 */ /* 0x000fea0003800000 */
.L_x_92:
[----:B-1----:R-:W-:Y:S04]  /*61e0*/  SHF.R.U32.HI R0, RZ, 0x15, R34 ;  /* 0x00000015ff007819 */ /* 0x002fe80000011622 */
[----:B------:R-:W-:Y:S01]  /*61f0*/  LOP3.LUT P1, RZ, R0, 0x3, R69, 0x48, !PT ;  /* 0x0000000300ff7812 */ /* 0x000fe20007824845 */
[----:B------:R-:W-:Y:S01]  /*6200*/  @!UPT UIADD3 URZ, UPT, UPT, URZ, URZ, URZ ;  /* 0x000000fffffff290 */ /* 0x000fe2000fffe0ff */
[----:B--2---:R-:W-:Y:S11]  /*6210*/  @P0 BRA `(.L_x_97) ;  /* 0x0000000000080947 */ /* 0x004ff60003800000 */
[----:B------:R-:W1:Y:S02]  /*6220*/  SYNCS.PHASECHK.TRANS64.TRYWAIT P0, [R84+URZ+0x90], R2 ;  /* 0x00009002540075a7 */ /* 0x000e6400080011ff */
[----:B-1----:R-:W-:Y:S05]  /*6230*/  @!P0 BRA `(.L_x_98) ;  /* 0x0000003000288947 */ /* 0x002fea0003800000 */
.L_x_97:
[----:B------:R-:W-:Y:S05]  /*6240*/  @!P1 BRA `(.L_x_99) ;  /* 0x0000000000409947 */ /* 0x000fea0003800000 */
[----:B------:R-:W3:Y:S01]  /*6250*/  LDCU.64 UR8, c[0x4][0x70] ;  /* 0x01000e00ff0877ac */ /* 0x000ee20008000a00 */
[----:B------:R-:W-:Y:S01]  /*6260*/  MOV R3, 0x0 ;  /* 0x0000000000037802 */ /* 0x000fe20000000f00 */
[----:B------:R-:W-:Y:S02]  /*6270*/  HFMA2 R12, -RZ, RZ, 0, 5.9604644775390625e-08 ;  /* 0x00000001ff0c7431 */ /* 0x000fe400000001ff */
[----:B------:R-:W-:Y:S02]  /*6280*/  IMAD.MOV.U32 R8, RZ, RZ, 0x192 ;  /* 0x00000192ff087424 */ /* 0x000fe400078e00ff */
[----:B------:R-:W-:Y:S01]  /*6290*/  IMAD.MOV.U32 R13, RZ, RZ, RZ ;  /* 0x000000ffff0d7224 */ /* 0x000fe200078e00ff */
[----:B------:R-:W2:Y:S01]  /*62a0*/  LDCU.64 UR6, c[0x4][0x78] ;  /* 0x01000f00ff0677ac */ /* 0x000ea20008000a00 */
[----:B-1----:R-:W1:Y:S01]  /*62b0*/  LDC.64 R2, c[0x4][R3] ;  /* 0x0100000003027b82 */ /* 0x002e620000000a00 */
[----:B------:R-:W5:Y:S01]  /*62c0*/  LDCU.64 UR4, c[0x4][0x10] ;  /* 0x01000200ff0477ac */ /* 0x000f620008000a00 */
[----:B---3--:R-:W-:Y:S01]  /*62d0*/  MOV R5, UR9 ;  /* 0x0000000900057c02 */ /* 0x008fe20008000f00 */
[----:B------:R-:W-:Y:S01]  /*62e0*/  IMAD.U32 R4, RZ, RZ, UR8 ;  /* 0x00000008ff047e24 */ /* 0x000fe2000f8e00ff */
[----:B--2---:R-:W-:Y:S01]  /*62f0*/  MOV R7, UR7 ;  /* 0x0000000700077c02 */ /* 0x004fe20008000f00 */
[----:B------:R-:W-:Y:S01]  /*6300*/  IMAD.U32 R6, RZ, RZ, UR6 ;  /* 0x00000006ff067e24 */ /* 0x000fe2000f8e00ff */
[----:B-----5:R-:W-:Y:S01]  /*6310*/  MOV R11, UR5 ;  /* 0x00000005000b7c02 */ /* 0x020fe20008000f00 */
[----:B------:R-:W-:Y:S02]  /*6320*/  IMAD.U32 R10, RZ, RZ, UR4 ;  /* 0x00000004ff0a7e24 */ /* 0x000fe4000f8e00ff */
[----:B------:R-:W-:Y:S07]  /*6330*/  LEPC R20, `(.L_x_99) ;  /* 0x000000001014794e */ /* 0x000fee0000000000 */
[----:B-1--4-:R-:W-:Y:S05]  /*6340*/  CALL.ABS.NOINC R2 ;  /* 0x0000000002007343 */ /* 0x012fea0003c00000 */
.L_x_99:
[----:B------:R-:W-:Y:S01]  /*6350*/  LOP3.LUT R20, R52, 0xffffe000, RZ, 0xc0, !PT ;  /* 0xffffe00034147812 */ /* 0x000fe200078ec0ff */
[----:B------:R-:W-:Y:S05]  /*6360*/  WARPSYNC.ALL ;  /* 0x0000000000007948 */ /* 0x000fea0003800000 */
[----:B------:R-:W-:Y:S01]  /*6370*/  R2UR UR4, R34 ;  /* 0x00000000220472ca */ /* 0x000fe200000e0000 */
[----:B------:R-:W-:Y:S01]  /*6380*/  IMAD.SHL.U32 R91, R76, 0x4, RZ ;  /* 0x000000044c5b7824 */ /* 0x000fe200078e00ff */
[----:B------:R-:W-:Y:S01]  /*6390*/  LOP3.LUT R21, R53, 0xffffe000, RZ, 0xc0, !PT ;  /* 0xffffe00035157812 */ /* 0x000fe200078ec0ff */
[----:B------:R-:W-:Y:S01]  /*63a0*/  BSSY.RECONVERGENT B0, `(.L_x_100) ;  /* 0x0000059000007945 */ /* 0x000fe20003800200 */
[----:B------:R-:W-:Y:S02]  /*63b0*/  ISETP.NE.AND P0, PT, R77, RZ, PT ;  /* 0x000000ff4d00720c */ /* 0x000fe40003f05270 */
[----:B------:R-:W-:Y:S05]  /*63c0*/  IADD3 R85, PT, PT, R85, R91, RZ ;  /* 0x0000005b55557210 */ /* 0x000fea0007ffe0ff */
[----:B------:R-:W-:Y:S02]  /*63d0*/  IMAD.IADD R86, R75, 0x1, R85 ;  /* 0x000000014b567824 */ /* 0x000fe400078e0255 */
[----:B---3--:R-:W2:Y:S02]  /*63e0*/  LDTM.16dp128bit.x8 R4, tmem[UR4] ;  /* 0x00000004000479ee */ /* 0x008ea40008180000 */
[C---:B--2---:R-:W-:Y:S01]  /*63f0*/  FMUL R0, R33.reuse, R4 ;  /* 0x0000000421007220 */ /* 0x044fe20000400000 */
[C---:B-1----:R-:W-:Y:S01]  /*6400*/  FMUL R2, R33.reuse, R5 ;  /* 0x0000000521027220 */ /* 0x042fe20000400000 */
[C---:B------:R-:W-:Y:S01]  /*6410*/  FMUL R3, R33.reuse, R6 ;  /* 0x0000000621037220 */ /* 0x040fe20000400000 */
[----:B------:R-:W-:Y:S01]  /*6420*/  FMUL R4, R33, R8 ;  /* 0x0000000821047220 */ /* 0x000fe20000400000 */
[C---:B------:R-:W-:Y:S01]  /*6430*/  FFMA R36, R35.reuse, R20, R0 ;  /* 0x0000001423247223 */ /* 0x040fe20000000000 */
[----:B------:R-:W-:Y:S01]  /*6440*/  LOP3.LUT R0, R54, 0xffffe000, RZ, 0xc0, !PT ;  /* 0xffffe00036007812 */ /* 0x000fe200078ec0ff */
[----:B------:R-:W-:Y:S01]  /*6450*/  FFMA R37, R35, R21, R2 ;  /* 0x0000001523257223 */ /* 0x000fe20000000002 */
[----:B------:R-:W-:Y:S01]  /*6460*/  LOP3.LUT R2, R55, 0xffffe000, RZ, 0xc0, !PT ;  /* 0xffffe00037027812 */ /* 0x000fe200078ec0ff */
[C---:B------:R-:W-:Y:S01]  /*6470*/  FMUL R5, R33.reuse, R9 ;  /* 0x0000000921057220 */ /* 0x040fe20000400000 */
[----:B------:R-:W-:Y:S01]  /*6480*/  F2FP.TF32.F32.PACK_B R36, R36 ;  /* 0x00000024ff24723e */ /* 0x000fe200024050ff */
[C---:B------:R-:W-:Y:S01]  /*6490*/  FMUL R8, R33.reuse, R12 ;  /* 0x0000000c21087220 */ /* 0x040fe20000400000 */
[----:B------:R-:W-:Y:S01]  /*64a0*/  F2FP.TF32.F32.PACK_B R37, R37 ;  /* 0x00000025ff25723e */ /* 0x000fe200024050ff */
[C---:B------:R-:W-:Y:S01]  /*64b0*/  FMUL R9, R33.reuse, R13 ;  /* 0x0000000d21097220 */ /* 0x040fe20000400000 */
[C---:B------:R-:W-:Y:S01]  /*64c0*/  FMUL R12, R33.reuse, R16 ;  /* 0x00000010210c7220 */ /* 0x040fe20000400000 */
[----:B------:R-:W-:Y:S01]  /*64d0*/  LOP3.LUT R16, R48, 0xffffe000, RZ, 0xc0, !PT ;  /* 0xffffe00030107812 */ /* 0x000fe200078ec0ff */
[C---:B------:R-:W-:Y:S01]  /*64e0*/  FMUL R7, R33.reuse, R7 ;  /* 0x0000000721077220 */ /* 0x040fe20000400000 */
[----:B------:R-:W-:Y:S01]  /*64f0*/  FMUL R13, R33, R17 ;  /* 0x00000011210d7220 */ /* 0x000fe20000400000 */
[----:B------:R-:W-:Y:S01]  /*6500*/  LOP3.LUT R17, R49, 0xffffe000, RZ, 0xc0, !PT ;  /* 0xffffe00031117812 */ /* 0x000fe200078ec0ff */
[----:B------:R-:W-:Y:S01]  /*6510*/  FFMA R38, R35, R0, R3 ;  /* 0x0000000023267223 */ /* 0x000fe20000000003 */
[----:B------:R-:W-:Y:S01]  /*6520*/  LOP3.LUT R0, R50, 0xffffe000, RZ, 0xc0, !PT ;  /* 0xffffe00032007812 */ /* 0x000fe200078ec0ff */
[----:B------:R-:W-:Y:S01]  /*6530*/  FMUL R6, R33, R10 ;  /* 0x0000000a21067220 */ /* 0x000fe20000400000 */
[----:B----4-:R-:W-:Y:S01]  /*6540*/  LOP3.LUT R3, R41, 0xffffe000, RZ, 0xc0, !PT ;  /* 0xffffe00029037812 */ /* 0x010fe200078ec0ff */
[----:B------:R-:W-:Y:S01]  /*6550*/  FFMA R39, R35, R2, R7 ;  /* 0x0000000223277223 */ /* 0x000fe20000000007 */
[----:B------:R-:W-:Y:S01]  /*6560*/  LOP3.LUT R2, R51, 0xffffe000, RZ, 0xc0, !PT ;  /* 0xffffe00033027812 */ /* 0x000fe200078ec0ff */
[C---:B------:R-:W-:Y:S01]  /*6570*/  FFMA R4, R35.reuse, R16, R4 ;  /* 0x0000001023047223 */ /* 0x040fe20000000004 */
[----:B------:R-:W-:Y:S01]  /*6580*/  LOP3.LUT R16, R42, 0xffffe000, RZ, 0xc0, !PT ;  /* 0xffffe0002a107812 */ /* 0x000fe200078ec0ff */
[C---:B------:R-:W-:Y:S01]  /*6590*/  FFMA R5, R35.reuse, R17, R5 ;  /* 0x0000001123057223 */ /* 0x040fe20000000005 */
[----:B------:R-:W-:Y:S01]  /*65a0*/  F2FP.TF32.F32.PACK_B R38, R38 ;  /* 0x00000026ff26723e */ /* 0x000fe200024050ff */
[----:B------:R-:W-:Y:S01]  /*65b0*/  FFMA R6, R35, R0, R6 ;  /* 0x0000000023067223 */ /* 0x000fe20000000006 */
[----:B------:R-:W-:Y:S01]  /*65c0*/  LOP3.LUT R0, R40, 0xffffe000, RZ, 0xc0, !PT ;  /* 0xffffe00028007812 */ /* 0x000fe200078ec0ff */
[C---:B------:R-:W-:Y:S01]  /*65d0*/  FMUL R11, R33.reuse, R11 ;  /* 0x0000000b210b7220 */ /* 0x040fe20000400000 */
[----:B------:R-:W-:Y:S01]  /*65e0*/  F2FP.TF32.F32.PACK_B R39, R39 ;  /* 0x00000027ff27723e */ /* 0x000fe200024050ff */
[----:B------:R-:W-:Y:S01]  /*65f0*/  FMUL R10, R33, R14 ;  /* 0x0000000e210a7220 */ /* 0x000fe20000400000 */
[----:B------:R-:W-:Y:S01]  /*6600*/  F2FP.TF32.F32.PACK_B R4, R4 ;  /* 0x00000004ff04723e */ /* 0x000fe200024050ff */
[----:B------:R-:W-:Y:S01]  /*6610*/  FFMA R7, R35, R2, R11 ;  /* 0x0000000223077223 */ /* 0x000fe2000000000b */
[----:B------:R-:W-:Y:S01]  /*6620*/  LOP3.LUT R2, R43, 0xffffe000, RZ, 0xc0, !PT ;  /* 0xffffe0002b027812 */ /* 0x000fe200078ec0ff */
[----:B------:R-:W-:Y:S01]  /*6630*/  FFMA R8, R35, R0, R8 ;  /* 0x0000000023087223 */ /* 0x000fe20000000008 */
[----:B------:R-:W-:Y:S01]  /*6640*/  LOP3.LUT R0, R44, 0xffffe000, RZ, 0xc0, !PT ;  /* 0xffffe0002c007812 */ /* 0x000fe200078ec0ff */
[----:B------:R1:W-:Y:S01]  /*6650*/  STSM.16.M88.4 [R83+0x400], R36 ;  /* 0x0004002453007844 */ /* 0x0003e20000000200 */
[----:B------:R-:W-:Y:S01]  /*6660*/  F2FP.TF32.F32.PACK_B R5, R5 ;  /* 0x00000005ff05723e */ /* 0x000fe200024050ff */
[----:B------:R-:W-:Y:S01]  /*6670*/  FMUL R15, R33, R15 ;  /* 0x0000000f210f7220 */ /* 0x000fe20000400000 */
[----:B------:R-:W-:Y:S01]  /*6680*/  F2FP.TF32.F32.PACK_B R6, R6 ;  /* 0x00000006ff06723e */ /* 0x000fe200024050ff */
[C---:B------:R-:W-:Y:S01]  /*6690*/  FFMA R9, R35.reuse, R3, R9 ;  /* 0x0000000323097223 */ /* 0x040fe20000000009 */
[C---:B------:R-:W-:Y:S01]  /*66a0*/  FFMA R10, R35.reuse, R16, R10 ;  /* 0x00000010230a7223 */ /* 0x040fe2000000000a */
[----:B------:R-:W-:Y:S01]  /*66b0*/  FFMA R11, R35, R2, R15 ;  /* 0x00000002230b7223 */ /* 0x000fe2000000000f */
[----:B------:R-:W-:Y:S01]  /*66c0*/  LOP3.LUT R2, R45, 0xffffe000, RZ, 0xc0, !PT ;  /* 0xffffe0002d027812 */ /* 0x000fe200078ec0ff */
[----:B------:R-:W-:Y:S01]  /*66d0*/  FFMA R12, R35, R0, R12 ;  /* 0x00000000230c7223 */ /* 0x000fe2000000000c */
[----:B------:R-:W-:Y:S01]  /*66e0*/  LOP3.LUT R3, R46, 0xffffe000, RZ, 0xc0, !PT ;  /* 0xffffe0002e037812 */ /* 0x000fe200078ec0ff */
[----:B------:R-:W-:Y:S01]  /*66f0*/  FMUL R14, R33, R18 ;  /* 0x00000012210e7220 */ /* 0x000fe20000400000 */
[----:B------:R-:W-:Y:S01]  /*6700*/  LOP3.LUT R0, R47, 0xffffe000, RZ, 0xc0, !PT ;  /* 0xffffe0002f007812 */ /* 0x000fe200078ec0ff */
[----:B------:R-:W-:Y:S01]  /*6710*/  FMUL R19, R33, R19 ;  /* 0x0000001321137220 */ /* 0x000fe20000400000 */
[----:B------:R-:W-:Y:S01]  /*6720*/  F2FP.TF32.F32.PACK_B R7, R7 ;  /* 0x00000007ff07723e */ /* 0x000fe200024050ff */
[C---:B------:R-:W-:Y:S01]  /*6730*/  FFMA R13, R35.reuse, R2, R13 ;  /* 0x00000002230d7223 */ /* 0x040fe2000000000d */
[C---:B------:R-:W-:Y:S01]  /*6740*/  FFMA R14, R35.reuse, R3, R14 ;  /* 0x00000003230e7223 */ /* 0x040fe2000000000e */
[----:B------:R-:W-:Y:S01]  /*6750*/  FFMA R15, R35, R0, R19 ;  /* 0x00000000230f7223 */ /* 0x000fe20000000013 */
[----:B------:R-:W-:Y:S01]  /*6760*/  F2FP.TF32.F32.PACK_B R8, R8 ;  /* 0x00000008ff08723e */ /* 0x000fe200024050ff */
[----:B------:R1:W-:Y:S01]  /*6770*/  STSM.16.M88.4 [R82+0x400], R4 ;  /* 0x0004000452007844 */ /* 0x0003e20000000200 */
[----:B------:R-:W-:Y:S02]  /*6780*/  F2FP.TF32.F32.PACK_B R9, R9 ;  /* 0x00000009ff09723e */ /* 0x000fe400024050ff */
[----:B------:R-:W-:Y:S02]  /*6790*/  F2FP.TF32.F32.PACK_B R10, R10 ;  /* 0x0000000aff0a723e */ /* 0x000fe400024050ff */
[----:B------:R-:W-:Y:S02]  /*67a0*/  F2FP.TF32.F32.PACK_B R11, R11 ;  /* 0x0000000bff0b723e */ /* 0x000fe400024050ff */
[----:B------:R-:W-:Y:S02]  /*67b0*/  F2FP.TF32.F32.PACK_B R12, R12 ;  /* 0x0000000cff0c723e */ /* 0x000fe400024050ff */
[----:B------:R-:W-:Y:S01]  /*67c0*/  F2FP.TF32.F32.PACK_B R13, R13 ;  /* 0x0000000dff0d723e */ /* 0x000fe200024050ff */
[----:B------:R1:W-:Y:S01]  /*67d0*/  STSM.16.M88.4 [R85], R8 ;  /* 0x0000000855007844 */ /* 0x0003e20000000200 */
[----:B------:R-:W-:Y:S02]  /*67e0*/  F2FP.TF32.F32.PACK_B R14, R14 ;  /* 0x0000000eff0e723e */ /* 0x000fe400024050ff */
[----:B------:R-:W-:Y:S05]  /*67f0*/  F2FP.TF32.F32.PACK_B R15, R15 ;  /* 0x0000000fff0f723e */ /* 0x000fea00024050ff */
[----:B------:R1:W-:Y:S01]  /*6800*/  STSM.16.M88.4 [R86], R12 ;  /* 0x0000000c56007844 */ /* 0x0003e20000000200 */
[----:B------:R-:W-:Y:S01]  /*6810*/  @!PT LDS RZ, [RZ] ;  /* 0x00000000fffff984 */ /* 0x000fe20000000800 */
[----:B------:R-:W-:Y:S01]  /*6820*/  @!PT LDS RZ, [RZ] ;  /* 0x00000000fffff984 */ /* 0x000fe20000000800 */
[----:B------:R-:W-:Y:S01]  /*6830*/  @!PT LDS RZ, [RZ] ;  /* 0x00000000fffff984 */ /* 0x000fe20000000800 */
[----:B------:R-:W-:Y:S01]  /*6840*/  @!PT LDS RZ, [RZ] ;  /* 0x00000000fffff984 */ /* 0x000fe20000000800 */
[----:B------:R2:W-:Y:S07]  /*6850*/  MEMBAR.ALL.CTA ;  /* 0x0000000000007992 */ /* 0x0005ee0000008000 */
[----:B--2---:R-:W2:Y:S02]  /*6860*/  FENCE.VIEW.ASYNC.S ;  /* 0x00000000000073c6 */ /* 0x004ea40000000000 */
[----:B--2---:R-:W-:Y:S06]  /*6870*/  BAR.SYNC.DEFER_BLOCKING 0x1, 0x80 ;  /* 0x0042000000007b1d */ /* 0x004fec0000010000 */
[----:B------:R-:W-:Y:S05]  /*6880*/  @P0 BRA `(.L_x_101) ;  /* 0x0000000000280947 */ /* 0x000fea0003800000 */
[----:B------:R-:W-:Y:S01]  /*6890*/  UIADD3 UR4, UPT, UPT, UR36, 0x400, URZ ;  /* 0x0000040024047890 */ /* 0x000fe2000fffe0ff */
[----:B------:R-:W-:Y:S05]  /*68a0*/  UMOV UR43, UR52 ;  /* 0x00000034002b7c82 */ /* 0x000fea0008000000 */
[----:B------:R-:W-:Y:S01]  /*68b0*/  MOV R70, UR4 ;  /* 0x0000000400467c02 */ /* 0x000fe20008000f00 */
[----:B------:R-:W-:Y:S03]  /*68c0*/  UIADD3 UR4, UP0, UPT, UR50, 0x680, URZ ;  /* 0x0000068032047890 */ /* 0x000fe6000ff1e0ff */
[----:B------:R-:W-:Y:S01]  /*68d0*/  R2UR UR40, R70 ;  /* 0x00000000462872ca */ /* 0x000fe200000e0000 */
[----:B------:R-:W-:Y:S11]  /*68e0*/  UIADD3.X UR5, UPT, UPT, URZ, UR51, URZ, UP0, !UPT ;  /* 0x00000033ff057290 */ /* 0x000ff600087fe4ff */
[----:B------:R-:W-:Y:S01]  /*68f0*/  @!UPT UIADD3 URZ, UPT, UPT, URZ, URZ, URZ ;  /* 0x000000fffffff290 */ /* 0x000fe2000fffe0ff */
[----:B------:R2:W-:Y:S01]  /*6900*/  UTMASTG.3D [UR40], [UR4] ;  /* 0x00000028040073b5 */ /* 0x0005e20008010000 */
[----:B------:R0:W-:Y:S01]  /*6910*/  UTMACMDFLUSH ;  /* 0x00000000000079b7 */ /* 0x0001e20000000000 */
[----:B--2---:R-:W-:Y:S04]  /*6920*/  DEPBAR.LE SB0, 0x1 ;  /* 0x000080400000791a */ /* 0x004fe80000000000 */
.L_x_101:
[----:B------:R-:W-:Y:S05]  /*6930*/  BSYNC.RECONVERGENT B0 ;  /* 0x0000000000007941 */ /* 0x000fea0003800200 */
.L_x_100:
[----:B------:R-:W-:Y:S01]  /*6940*/  BAR.SYNC.DEFER_BLOCKING 0x1, 0x80 ;  /* 0x0042000000007b1d */ /* 0x000fe20000010000 */
[----:B------:R-:W-:Y:S01]  /*6950*/  ISETP.NE.AND P1, PT, R81, RZ, PT ;  /* 0x000000ff5100720c */ /* 0x000fe20003f25270 */
[----:B------:R-:W-:Y:S01]  /*6960*/  UISETP.NE.AND UP0, UPT, UR39, URZ, UPT ;  /* 0x000000ff2700728c */ /* 0x000fe2000bf05270 */
[----:B------:R-:W-:Y:S11]  /*6970*/  LEA R2, R87, UR36, 0x3 ;  /* 0x0000002457027c11 */ /* 0x000ff6000f8e18ff */
[----:B------:R-:W-:Y:S01]  /*6980*/  @P1 SHF.L.U32 R3, R74, 0x1f, RZ ;  /* 0x0000001f4a031819 */ /* 0x000fe200000006ff */
[----:B------:R-:W-:Y:S06]  /*6990*/  BRA.U !UP0, `(.L_x_102) ;  /* 0x0000000108247547 */ /* 0x000fec000b800000 */
[----:B-1----:R-:W-:Y:S01]  /*69a0*/  IMAD.U32 R4, RZ, RZ, UR37 ;  /* 0x00000025ff047e24 */ /* 0x002fe2000f8e00ff */
[----:B------:R-:W-:Y:S01]  /*69b0*/  MOV R0, UR45 ;  /* 0x0000002d00007c02 */ /* 0x000fe20008000f00 */
[----:B------:R-:W-:Y:S03]  /*69c0*/  UIADD3 UR4, UPT, UPT, UR37, 0x1, URZ ;  /* 0x0000000125047890 */ /* 0x000fe6000fffe0ff */
[----:B------:R-:W-:Y:S01]  /*69d0*/  @P1 LEA R4, R4, UR36, 0x3 ;  /* 0x0000002404041c11 */ /* 0x000fe2000f8e18ff */
[----:B------:R-:W-:Y:S04]  /*69e0*/  UISETP.NE.AND UP0, UPT, UR4, 0x4, UPT ;  /* 0x000000040400788c */ /* 0x000fe8000bf05270 */
[----:B------:R-:W-:Y:S01]  /*69f0*/  @P1 VIADD R4, R4, 0x40 ;  /* 0x0000004004041836 */ /* 0x000fe20000000000 */
[----:B------:R-:W-:Y:S04]  /*6a00*/  USEL UR37, UR4, URZ, UP0 ;  /* 0x000000ff04257287 */ /* 0x000fe80008000000 */
[----:B------:R-:W-:Y:S04]  /*6a10*/  @P1 PRMT R0, R0, 0x654, R4 ;  /* 0x0000065400001816 */ /* 0x000fe80000000004 */
[----:B------:R2:W-:Y:S04]  /*6a20*/  @P1 SYNCS.ARRIVE.TRANS64.RED.A1T0 RZ, [R0+URZ], RZ ;  /* 0x000000ff00ff19a7 */ /* 0x0005e800081004ff */
.L_x_102:
[----:B------:R-:W3:Y:S01]  /*6a30*/  @P1 SYNCS.PHASECHK.TRANS64.TRYWAIT P0, [R2+URZ+0x20], R3 ;  /* 0x00002003020015a7 */ /* 0x000ee200080011ff */
[----:B------:R-:W-:Y:S01]  /*6a40*/  BSSY B1, `(.L_x_103) ;  /* 0x0000017000017945 */ /* 0x000fe20003800000 */
[----:B---3--:R-:W-:Y:S03]  /*6a50*/  @P1 SEL R89, RZ, 0x1, !P0 ;  /* 0x00000001ff591807 */ /* 0x008fe60004000000 */
[----:B------:R-:W-:Y:S05]  /*6a60*/  @!P1 BRA `(.L_x_104) ;  /* 0x0000000000509947 */ /* 0x000fea0003800000 */
[----:B------:R-:W-:Y:S01]  /*6a70*/  ISETP.NE.AND P1, PT, R90, RZ, PT ;  /* 0x000000ff5a00720c */ /* 0x000fe20003f25270 */
[----:B------:R-:W-:Y:S01]  /*6a80*/  BSSY B0, `(.L_x_105) ;  /* 0x000000a000007945 */ /* 0x000fe20003800000 */
[----:B------:R-:W-:Y:S11]  /*6a90*/  ISETP.NE.AND P0, PT, R89, RZ, PT ;  /* 0x000000ff5900720c */ /* 0x000ff60003f05270 */
[----:B-1----:R-:W-:Y:S04]  /*6aa0*/  @P1 IMAD R5, R87, 0x2000, R88 ;  /* 0x0000200057051824 */ /* 0x002fe800078e0258 */
[----:B------:R-:W-:Y:S05]  /*6ab0*/  @P1 VIADD R4, R5, UR36 ;  /* 0x0000002405041c36 */ /* 0x000fea0008000000 */
[----:B------:R-:W-:Y:S01]  /*6ac0*/  @P1 IADD3 R3, PT, PT, R91, R4, RZ ;  /* 0x000000045b031210 */ /* 0x000fe20007ffe0ff */
[----:B------:R-:W-:Y:S01]  /*6ad0*/  @P1 IMAD.IADD R4, R75, 0x1, R4 ;  /* 0x000000014b041824 */ /* 0x000fe200078e0204 */
[----:B------:R-:W-:Y:S06]  /*6ae0*/  @P0 BRA `(.L_x_106) ;  /* 0x00000000000c0947 */ /* 0x000fec0003800000 */
[----:B--2---:R-:W-:Y:S04]  /*6af0*/  SHF.L.U32 R0, R74, 0x1f, RZ ;  /* 0x0000001f4a007819 */ /* 0x004fe800000006ff */
[----:B------:R-:W1:Y:S02]  /*6b00*/  SYNCS.PHASECHK.TRANS64.TRYWAIT P0, [R2+URZ+0x20], R0 ;  /* 0x00002000020075a7 */ /* 0x000e6400080011ff */
[----:B-1----:R-:W-:Y:S05]  /*6b10*/  @!P0 BRA `(.L_x_107) ;  /* 0x0000002800048947 */ /* 0x002fea0003800000 */
.L_x_106:
[----:B------:R-:W-:Y:S05]  /*6b20*/  BSYNC B0 ;  /* 0x0000000000007941 */ /* 0x000fea0003800000 */
.L_x_105:
[----:B------:R-:W-:Y:S02]  /*6b30*/  ISETP.NE.AND P0, PT, R90, RZ, PT ;  /* 0x000000ff5a00720c */ /* 0x000fe40003f05270 */
[----:B------:R-:W-:Y:S11]  /*6b40*/  IADD3 R87, PT, PT, R87, 0x1, RZ ;  /* 0x0000000157577810 */ /* 0x000ff60007ffe0ff */
[----:B-12---:R-:W-:Y:S01]  /*6b50*/  @P0 IMAD.IADD R0, R75, 0x1, R3 ;  /* 0x000000014b000824 */ /* 0x006fe200078e0203 */
[----:B------:R-:W-:Y:S05]  /*6b60*/  @P0 WARPSYNC.ALL ;  /* 0x0000000000000948 */ /* 0x000fea0003800000 */
[----:B------:R3:W4:Y:S04]  /*6b70*/  @P0 LDSM.16.M88.4 R52, [R5+UR36+0x400] ;  /* 0x000400240534083b */ /* 0x0007280008000200 */
[----:B------:R3:W1:Y:S04]  /*6b80*/  @P0 LDSM.16.M88.4 R48, [R4+0x400] ;  /* 0x000400000430083b */ /* 0x0006680000000200 */
[----:B------:R3:W2:Y:S04]  /*6b90*/  @P0 LDSM.16.M88.4 R40, [R3+0x400] ;  /* 0x000400000328083b */ /* 0x0006a80000000200 */
[----:B------:R3:W1:Y:S02]  /*6ba0*/  @P0 LDSM.16.M88.4 R44, [R0+0x400] ;  /* 0x00040000002c083b */ /* 0x0006640000000200 */
.L_x_104:
[----:B------:R-:W-:Y:S05]  /*6bb0*/  BSYNC B1 ;  /* 0x0000000000017941 */ /* 0x000fea0003800000 */
.L_x_103:
[----:B--23--:R-:W-:Y:S05]  /*6bc0*/  VIADD R0, R34, 0x20 ;  /* 0x0000002022007836 */ /* 0x00cfea0000000000 */
[----:B------:R-:W-:Y:S04]  /*6bd0*/  SHF.R.U32.HI R0, RZ, 0x15, R0 ;  /* 0x00000015ff007819 */ /* 0x000fe80000011600 */
[----:B------:R-:W-:Y:S11]  /*6be0*/  LOP3.LUT P0, RZ, R0, 0x3, R69, 0x48, !PT ;  /* 0x0000000300ff7812 */ /* 0x000ff60007804845 */
[----:B------:R-:W-:Y:S02]  /*6bf0*/  @!UPT UIADD3 URZ, UPT, UPT, URZ, URZ, URZ ;  /* 0x000000fffffff290 */ /* 0x000fe4000fffe0ff */
[----:B------:R-:W-:Y:S05]  /*6c00*/  @!P0 BRA `(.L_x_108) ;  /* 0x0000000000408947 */ /* 0x000fea0003800000 */
[----:B------:R-:W2:Y:S01]  /*6c10*/  LDCU.64 UR8, c[0x4][0x70] ;  /* 0x01000e00ff0877ac */ /* 0x000ea20008000a00 */
[----:B------:R-:W-:Y:S01]  /*6c20*/  MOV R3, 0x0 ;  /* 0x0000000000037802 */ /* 0x000fe20000000f00 */
[----:B-1----:R-:W-:Y:S02]  /*6c30*/  HFMA2 R12, -RZ, RZ, 0, 5.9604644775390625e-08 ;  /* 0x00000001ff0c7431 */ /* 0x002fe400000001ff */
[----:B------:R-:W-:Y:S02]  /*6c40*/  IMAD.MOV.U32 R8, RZ, RZ, 0x192 ;  /* 0x00000192ff087424 */ /* 0x000fe400078e00ff */
[----:B------:R-:W-:Y:S01]  /*6c50*/  IMAD.MOV.U32 R13, RZ, RZ, RZ ;  /* 0x000000ffff0d7224 */ /* 0x000fe200078e00ff */
[----:B------:R-:W1:Y:S01]  /*6c60*/  LDCU.64 UR6, c[0x4][0x78] ;  /* 0x01000f00ff0677ac */ /* 0x000e620008000a00 */
[----:B------:R-:W3:Y:S01]  /*6c70*/  LDC.64 R2, c[0x4][R3] ;  /* 0x0100000003027b82 */ /* 0x000ee20000000a00 */
[----:B------:R-:W5:Y:S01]  /*6c80*/  LDCU.64 UR4, c[0x4][0x10] ;  /* 0x01000200ff0477ac */ /* 0x000f620008000a00 */
[----:B--2---:R-:W-:Y:S01]  /*6c90*/  MOV R5, UR9 ;  /* 0x0000000900057c02 */ /* 0x004fe20008000f00 */
[----:B------:R-:W-:Y:S01]  /*6ca0*/  IMAD.U32 R4, RZ, RZ, UR8 ;  /* 0x00000008ff047e24 */ /* 0x000fe2000f8e00ff */
[----:B-1----:R-:W-:Y:S01]  /*6cb0*/  MOV R7, UR7 ;  /* 0x0000000700077c02 */ /* 0x002fe20008000f00 */
[----:B------:R-:W-:Y:S01]  /*6cc0*/  IMAD.U32 R6, RZ, RZ, UR6 ;  /* 0x00000006ff067e24 */ /* 0x000fe2000f8e00ff */
[----:B-----5:R-:W-:Y:S01]  /*6cd0*/  MOV R11, UR5 ;  /* 0x00000005000b7c02 */ /* 0x020fe20008000f00 */
[----:B------:R-:W-:Y:S02]  /*6ce0*/  IMAD.U32 R10, RZ, RZ, UR4 ;  /* 0x00000004ff0a7e24 */ /* 0x000fe4000f8e00ff */
[----:B------:R-:W-:Y:S07]  /*6cf0*/  LEPC R20, `(.L_x_108) ;  /* 0x000000001014794e */ /* 0x000fee0000000000 */
[----:B---34-:R-:W-:Y:S05]  /*6d00*/  CALL.ABS.NOINC R2 ;  /* 0x0000000002007343 */ /* 0x018fea0003c00000 */
.L_x_108:
[----:B------:R-:W-:Y:S01]  /*6d10*/  ISETP.NE.AND P6, PT, R81, RZ, PT ;  /* 0x000000ff5100720c */ /* 0x000fe20003fc5270 */
[----:B------:R-:W-:Y:S05]  /*6d20*/  WARPSYNC.ALL ;  /* 0x0000000000007948 */ /* 0x000fea0003800000 */
[----:B------:R-:W-:Y:S01]  /*6d30*/  R2UR UR4, R34 ;  /* 0x00000000220472ca */ /* 0x000fe200000e0000 */
[----:B------:R-:W-:Y:S01]  /*6d40*/  IMAD.U32 R0, RZ, RZ, UR37 ;  /* 0x00000025ff007e24 */ /* 0x000fe2000f8e00ff */
[----:B----4-:R-:W-:Y:S01]  /*6d50*/  LOP3.LUT R20, R52, 0xffffe000, RZ, 0xc0, !PT ;  /* 0xffffe00034147812 */ /* 0x010fe200078ec0ff */
[----:B------:R-:W-:Y:S01]  /*6d60*/  IMAD.U32 R21, RZ, RZ, UR45 ;  /* 0x0000002dff157e24 */ /* 0x000fe2000f8e00ff */
[----:B------:R-:W-:Y:S01]  /*6d70*/  ISETP.NE.AND P0, PT, R77, RZ, PT ;  /* 0x000000ff4d00720c */ /* 0x000fe20003f05270 */
[----:B------:R-:W-:Y:S02]  /*6d80*/  BSSY.RECONVERGENT B0, `(.L_x_109) ;  /* 0x000005b000007945 */ /* 0x000fe40003800200 */
[----:B------:R-:W-:Y:S05]  /*6d90*/  @P6 LEA R0, R0, UR36, 0x3 ;  /* 0x0000002400006c11 */ /* 0x000fea000f8e18ff */
[----:B------:R-:W-:Y:S01]  /*6da0*/  @P6 VIADD R0, R0, 0x40 ;  /* 0x0000004000006836 */ /* 0x000fe20000000000 */
[----:B-1----:R-:W1:Y:S04]  /*6db0*/  LDTM.16dp128bit.x8 R4, tmem[UR4+0x20] ;  /* 0x00002004000479ee */ /* 0x002e680008180000 */
[----:B------:R-:W-:Y:S01]  /*6dc0*/  @P6 PRMT R21, R21, 0x654, R0 ;  /* 0x0000065415156816 */ /* 0x000fe20000000000 */
[C---:B-1----:R-:W-:Y:S01]  /*6dd0*/  FMUL R0, R33.reuse, R4 ;  /* 0x0000000421007220 */ /* 0x042fe20000400000 */
[C---:B------:R-:W-:Y:S01]  /*6de0*/  FMUL R4, R33.reuse, R8 ;  /* 0x0000000821047220 */ /* 0x040fe20000400000 */
[C---:B------:R-:W-:Y:S01]  /*6df0*/  FMUL R8, R33.reuse, R12 ;  /* 0x0000000c21087220 */ /* 0x040fe20000400000 */
[----:B------:R-:W-:Y:S01]  /*6e00*/  FMUL R12, R33, R16 ;  /* 0x00000010210c7220 */ /* 0x000fe20000400000 */
[----:B------:R-:W-:Y:S01]  /*6e10*/  LOP3.LUT R16, R53, 0xffffe000, RZ, 0xc0, !PT ;  /* 0xffffe00035107812 */ /* 0x000fe200078ec0ff */
[C---:B------:R-:W-:Y:S01]  /*6e20*/  FMUL R2, R33.reuse, R5 ;  /* 0x0000000521027220 */ /* 0x040fe20000400000 */
[C---:B------:R-:W-:Y:S01]  /*6e30*/  FMUL R3, R33.reuse, R6 ;  /* 0x0000000621037220 */ /* 0x040fe20000400000 */
[----:B------:R-:W-:Y:S01]  /*6e40*/  FMUL R5, R33, R9 ;  /* 0x0000000921057220 */ /* 0x000fe20000400000 */
[----:B------:R-:W-:Y:S01]  /*6e50*/  FFMA R36, R35, R20, R0 ;  /* 0x0000001423247223 */ /* 0x000fe20000000000 */
[----:B------:R-:W-:Y:S01]  /*6e60*/  LOP3.LUT R0, R54, 0xffffe000, RZ, 0xc0, !PT ;  /* 0xffffe00036007812 */ /* 0x000fe200078ec0ff */
[C---:B------:R-:W-:Y:S01]  /*6e70*/  FMUL R6, R33.reuse, R10 ;  /* 0x0000000a21067220 */ /* 0x040fe20000400000 */
[C---:B------:R-:W-:Y:S01]  /*6e80*/  FMUL R9, R33.reuse, R13 ;  /* 0x0000000d21097220 */ /* 0x040fe20000400000 */
[C---:B------:R-:W-:Y:S01]  /*6e90*/  FMUL R10, R33.reuse, R14 ;  /* 0x0000000e210a7220 */ /* 0x040fe20000400000 */
[----:B------:R-:W-:Y:S01]  /*6ea0*/  F2FP.TF32.F32.PACK_B R36, R36 ;  /* 0x00000024ff24723e */ /* 0x000fe200024050ff */
[----:B------:R-:W-:Y:S01]  /*6eb0*/  FMUL R13, R33, R17 ;  /* 0x00000011210d7220 */ /* 0x000fe20000400000 */
[----:B------:R-:W-:Y:S01]  /*6ec0*/  LOP3.LUT R17, R55, 0xffffe000, RZ, 0xc0, !PT ;  /* 0xffffe00037117812 */ /* 0x000fe200078ec0ff */
[----:B------:R-:W-:Y:S01]  /*6ed0*/  FMUL R14, R33, R18 ;  /* 0x00000012210e7220 */ /* 0x000fe20000400000 */
[----:B------:R-:W-:Y:S01]  /*6ee0*/  LOP3.LUT R18, R48, 0xffffe000, RZ, 0xc0, !PT ;  /* 0xffffe00030127812 */ /* 0x000fe200078ec0ff */
[----:B------:R-:W-:Y:S01]  /*6ef0*/  FFMA R37, R35, R16, R2 ;  /* 0x0000001023257223 */ /* 0x000fe20000000002 */
[----:B------:R-:W-:Y:S01]  /*6f00*/  LOP3.LUT R2, R49, 0xffffe000, RZ, 0xc0, !PT ;  /* 0xffffe00031027812 */ /* 0x000fe200078ec0ff */
[----:B------:R-:W-:Y:S01]  /*6f10*/  FMUL R7, R33, R7 ;  /* 0x0000000721077220 */ /* 0x000fe20000400000 */
[----:B------:R-:W-:Y:S01]  /*6f20*/  LOP3.LUT R16, R41, 0xffffe000, RZ, 0xc0, !PT ;  /* 0xffffe00029107812 */ /* 0x000fe200078ec0ff */
[C---:B------:R-:W-:Y:S01]  /*6f30*/  FFMA R38, R35.reuse, R0, R3 ;  /* 0x0000000023267223 */ /* 0x040fe20000000003 */
[----:B------:R-:W-:Y:S01]  /*6f40*/  LOP3.LUT R0, R50, 0xffffe000, RZ, 0xc0, !PT ;  /* 0xffffe00032007812 */ /* 0x000fe200078ec0ff */
[C---:B------:R-:W-:Y:S01]  /*6f50*/  FFMA R39, R35.reuse, R17, R7 ;  /* 0x0000001123277223 */ /* 0x040fe20000000007 */
[----:B------:R-:W-:Y:S01]  /*6f60*/  LOP3.LUT R3, R40, 0xffffe000, RZ, 0xc0, !PT ;  /* 0xffffe00028037812 */ /* 0x000fe200078ec0ff */
[C---:B------:R-:W-:Y:S01]  /*6f70*/  FFMA R4, R35.reuse, R18, R4 ;  /* 0x0000001223047223 */ /* 0x040fe20000000004 */
[----:B------:R-:W-:Y:S01]  /*6f80*/  F2FP.TF32.F32.PACK_B R37, R37 ;  /* 0x00000025ff25723e */ /* 0x000fe200024050ff */
[----:B------:R-:W-:Y:S01]  /*6f90*/  FFMA R5, R35, R2, R5 ;  /* 0x0000000223057223 */ /* 0x000fe20000000005 */
[----:B------:R-:W-:Y:S01]  /*6fa0*/  LOP3.LUT R2, R51, 0xffffe000, RZ, 0xc0, !PT ;  /* 0xffffe00033027812 */ /* 0x000fe200078ec0ff */
[----:B------:R-:W-:Y:S01]  /*6fb0*/  FMUL R11, R33, R11 ;  /* 0x0000000b210b7220 */ /* 0x000fe20000400000 */
[----:B------:R-:W-:Y:S01]  /*6fc0*/  F2FP.TF32.F32.PACK_B R38, R38 ;  /* 0x00000026ff26723e */ /* 0x000fe200024050ff */
[C---:B------:R-:W-:Y:S01]  /*6fd0*/  FFMA R6, R35.reuse, R0, R6 ;  /* 0x0000000023067223 */ /* 0x040fe20000000006 */
[----:B------:R-:W-:Y:S01]  /*6fe0*/  LOP3.LUT R0, R42, 0xffffe000, RZ, 0xc0, !PT ;  /* 0xffffe0002a007812 */ /* 0x000fe200078ec0ff */
[----:B------:R-:W-:Y:S01]  /*6ff0*/  FFMA R7, R35, R2, R11 ;  /* 0x0000000223077223 */ /* 0x000fe2000000000b */
[----:B------:R-:W-:Y:S01]  /*7000*/  LOP3.LUT R2, R43, 0xffffe000, RZ, 0xc0, !PT ;  /* 0xffffe0002b027812 */ /* 0x000fe200078ec0ff */
[----:B------:R-:W-:Y:S01]  /*7010*/  FFMA R8, R35, R3, R8 ;  /* 0x0000000323087223 */ /* 0x000fe20000000008 */
[----:B------:R-:W-:Y:S01]  /*7020*/  LOP3.LUT R3, R45, 0xffffe000, RZ, 0xc0, !PT ;  /* 0xffffe0002d037812 */ /* 0x000fe200078ec0ff */
[----:B------:R-:W-:Y:S01]  /*7030*/  FFMA R9, R35, R16, R9 ;  /* 0x0000001023097223 */ /* 0x000fe20000000009 */
[----:B------:R-:W-:Y:S01]  /*7040*/  F2FP.TF32.F32.PACK_B R39, R39 ;  /* 0x00000027ff27723e */ /* 0x000fe200024050ff */
[----:B------:R-:W-:Y:S01]  /*7050*/  FMUL R15, R33, R15 ;  /* 0x0000000f210f7220 */ /* 0x000fe20000400000 */
[----:B------:R-:W-:Y:S01]  /*7060*/  LOP3.LUT R16, R46, 0xffffe000, RZ, 0xc0, !PT ;  /* 0xffffe0002e107812 */ /* 0x000fe200078ec0ff */
[C---:B------:R-:W-:Y:S01]  /*7070*/  FFMA R10, R35.reuse, R0, R10 ;  /* 0x00000000230a7223 */ /* 0x040fe2000000000a */
        /* <DEDUP_REMOVED lines=8> */
[----:B------:R-:W-:Y:S01]  /*7100*/  F2FP.TF32.F32.PACK_B R6, R6 ;  /* 0x00000006ff06723e */ /* 0x000fe200024050ff */
[C---:B------:R-:W-:Y:S01]  /*7110*/  FFMA R13, R35.reuse, R3, R13 ;  /* 0x00000003230d7223 */ /* 0x040fe2000000000d */
[----:B------:R-:W-:Y:S01]  /*7120*/  F2FP.TF32.F32.PACK_B R7, R7 ;  /* 0x00000007ff07723e */ /* 0x000fe200024050ff */
[C---:B------:R-:W-:Y:S01]  /*7130*/  FFMA R14, R35.reuse, R16, R14 ;  /* 0x00000010230e7223 */ /* 0x040fe2000000000e */
[----:B------:R-:W-:Y:S01]  /*7140*/  FFMA R15, R35, R2, R19 ;  /* 0x00000002230f7223 */ /* 0x000fe20000000013 */
[----:B------:R-:W-:Y:S02]  /*7150*/  F2FP.TF32.F32.PACK_B R8, R8 ;  /* 0x00000008ff08723e */ /* 0x000fe400024050ff */
[----:B------:R1:W-:Y:S01]  /*7160*/  STSM.16.M88.4 [R82+0x2400], R4 ;  /* 0x0024000452007844 */ /* 0x0003e20000000200 */
[----:B------:R-:W-:Y:S02]  /*7170*/  F2FP.TF32.F32.PACK_B R9, R9 ;  /* 0x00000009ff09723e */ /* 0x000fe400024050ff */
[----:B------:R-:W-:Y:S02]  /*7180*/  F2FP.TF32.F32.PACK_B R10, R10 ;  /* 0x0000000aff0a723e */ /* 0x000fe400024050ff */
[----:B------:R-:W-:Y:S02]  /*7190*/  F2FP.TF32.F32.PACK_B R11, R11 ;  /* 0x0000000bff0b723e */ /* 0x000fe400024050ff */
[----:B------:R-:W-:Y:S02]  /*71a0*/  F2FP.TF32.F32.PACK_B R12, R12 ;  /* 0x0000000cff0c723e */ /* 0x000fe400024050ff */
[----:B------:R-:W-:Y:S01]  /*71b0*/  F2FP.TF32.F32.PACK_B R13, R13 ;  /* 0x0000000dff0d723e */ /* 0x000fe200024050ff */
[----:B------:R1:W-:Y:S01]  /*71c0*/  STSM.16.M88.4 [R85+0x2000], R8 ;  /* 0x0020000855007844 */ /* 0x0003e20000000200 */
[----:B------:R-:W-:Y:S02]  /*71d0*/  F2FP.TF32.F32.PACK_B R14, R14 ;  /* 0x0000000eff0e723e */ /* 0x000fe400024050ff */
[----:B------:R-:W-:Y:S02]  /*71e0*/  F2FP.TF32.F32.PACK_B R15, R15 ;  /* 0x0000000fff0f723e */ /* 0x000fe400024050ff */
[----:B------:R-:W-:Y:S02]  /*71f0*/  LEA R0, R87, UR36, 0x3 ;  /* 0x0000002457007c11 */ /* 0x000fe4000f8e18ff */
[----:B------:R-:W-:Y:S01]  /*7200*/  @P6 SHF.L.U32 R2, R74, 0x1f, RZ ;  /* 0x0000001f4a026819 */ /* 0x000fe200000006ff */
[----:B------:R1:W-:Y:S01]  /*7210*/  STSM.16.M88.4 [R86+0x2000], R12 ;  /* 0x0020000c56007844 */ /* 0x0003e20000000200 */
        /* <DEDUP_REMOVED lines=8> */
[----:B------:R-:W-:Y:S02]  /*72a0*/  UIADD3 UR4, UP0, UPT, UR50, 0x680, URZ ;  /* 0x0000068032047890 */ /* 0x000fe4000ff1e0ff */
[----:B------:R-:W-:Y:S02]  /*72b0*/  UIADD3 UR9, UPT, UPT, UR41, 0x20, URZ ;  /* 0x0000002029097890 */ /* 0x000fe4000fffe0ff */
[----:B------:R-:W-:Y:S02]  /*72c0*/  UIADD3 UR8, UPT, UPT, UR36, 0x2400, URZ ;  /* 0x0000240024087890 */ /* 0x000fe4000fffe0ff */
[----:B------:R-:W-:Y:S01]  /*72d0*/  UIADD3.X UR5, UPT, UPT, URZ, UR51, URZ, UP0, !UPT ;  /* 0x00000033ff057290 */ /* 0x000fe200087fe4ff */
[----:B------:R-:W-:Y:S01]  /*72e0*/  UMOV UR10, UR42 ;  /* 0x0000002a000a7c82 */ /* 0x000fe20008000000 */
[----:B------:R-:W-:Y:S07]  /*72f0*/  UMOV UR11, UR52 ;  /* 0x00000034000b7c82 */ /* 0x000fee0008000000 */
[----:B------:R2:W-:Y:S01]  /*7300*/  UTMASTG.3D [UR8], [UR4] ;  /* 0x00000008040073b5 */ /* 0x0005e20008010000 */
[----:B------:R0:W-:Y:S01]  /*7310*/  UTMACMDFLUSH ;  /* 0x00000000000079b7 */ /* 0x0001e20000000000 */
[----:B--2---:R-:W-:Y:S04]  /*7320*/  DEPBAR.LE SB0, 0x1 ;  /* 0x000080400000791a */ /* 0x004fe80000000000 */
.L_x_110:
[----:B------:R-:W-:Y:S05]  /*7330*/  BSYNC.RECONVERGENT B0 ;  /* 0x0000000000007941 */ /* 0x000fea0003800200 */
.L_x_109:
[----:B------:R-:W-:Y:S01]  /*7340*/  BAR.SYNC.DEFER_BLOCKING 0x1, 0x80 ;  /* 0x0042000000007b1d */ /* 0x000fe20000010000 */
[----:B------:R-:W-:Y:S04]  /*7350*/  UIADD3 UR4, UPT, UPT, UR37, 0x1, URZ ;  /* 0x0000000125047890 */ /* 0x000fe8000fffe0ff */
[----:B------:R-:W-:Y:S04]  /*7360*/  UISETP.NE.AND UP0, UPT, UR4, 0x4, UPT ;  /* 0x000000040400788c */ /* 0x000fe8000bf05270 */
[----:B------:R-:W-:Y:S01]  /*7370*/  USEL UR38, UR4, URZ, UP0 ;  /* 0x000000ff04267287 */ /* 0x000fe20008000000 */
[----:B------:R2:W-:Y:S01]  /*7380*/  @P6 SYNCS.ARRIVE.TRANS64.RED.A1T0 RZ, [R21+URZ], RZ ;  /* 0x000000ff15ff69a7 */ /* 0x0005e200081004ff */
[----:B------:R-:W-:Y:S01]  /*7390*/  BSSY B1, `(.L_x_111) ;  /* 0x0000018000017945 */ /* 0x000fe20003800000 */
[----:B------:R-:W3:Y:S02]  /*73a0*/  @P6 SYNCS.PHASECHK.TRANS64.TRYWAIT P0, [R0+URZ+0x20], R2 ;  /* 0x00002002000065a7 */ /* 0x000ee400080011ff */
[----:B---3--:R-:W-:Y:S01]  /*73b0*/  @P6 SEL R89, RZ, 0x1, !P0 ;  /* 0x00000001ff596807 */ /* 0x008fe20004000000 */
[----:B--2---:R-:W-:Y:S06]  /*73c0*/  @!P6 BRA `(.L_x_112) ;  /* 0x000000000050e947 */ /* 0x004fec0003800000 */
        /* <DEDUP_REMOVED lines=8> */
[----:B------:R-:W-:Y:S04]  /*7450*/  SHF.L.U32 R5, R74, 0x1f, RZ ;  /* 0x0000001f4a057819 */ /* 0x000fe800000006ff */
[----:B------:R-:W1:Y:S02]  /*7460*/  SYNCS.PHASECHK.TRANS64.TRYWAIT P0, [R0+URZ+0x20], R5 ;  /* 0x00002005000075a7 */ /* 0x000e6400080011ff */
[----:B-1----:R-:W-:Y:S05]  /*7470*/  @!P0 BRA `(.L_x_115) ;  /* 0x0000001c00c08947 */ /* 0x002fea0003800000 */
.L_x_114:
[----:B------:R-:W-:Y:S05]  /*7480*/  BSYNC B0 ;  /* 0x0000000000007941 */ /* 0x000fea0003800000 */
.L_x_113:
[----:B------:R-:W-:Y:S02]  /*7490*/  ISETP.NE.AND P0, PT, R90, RZ, PT ;  /* 0x000000ff5a00720c */ /* 0x000fe40003f05270 */
[----:B------:R-:W-:Y:S11]  /*74a0*/  IADD3 R87, PT, PT, R87, 0x1, RZ ;  /* 0x0000000157577810 */ /* 0x000ff60007ffe0ff */
[----:B-1----:R-:W-:Y:S01]  /*74b0*/  @P0 IMAD.IADD R0, R75, 0x1, R2 ;  /* 0x000000014b000824 */ /* 0x002fe200078e0202 */
[----:B------:R-:W-:Y:S05]  /*74c0*/  @P0 WARPSYNC.ALL ;  /* 0x0000000000000948 */ /* 0x000fea0003800000 */
[----:B------:R2:W3:Y:S04]  /*74d0*/  @P0 LDSM.16.M88.4 R52, [R4+UR36+0x400] ;  /* 0x000400240434083b */ /* 0x0004e80008000200 */
[----:B------:R2:W4:Y:S04]  /*74e0*/  @P0 LDSM.16.M88.4 R48, [R3+0x400] ;  /* 0x000400000330083b */ /* 0x0005280000000200 */
[----:B------:R2:W1:Y:S04]  /*74f0*/  @P0 LDSM.16.M88.4 R40, [R2+0x400] ;  /* 0x000400000228083b */ /* 0x0004680000000200 */
[----:B------:R2:W1:Y:S02]  /*7500*/  @P0 LDSM.16.M88.4 R44, [R0+0x400] ;  /* 0x00040000002c083b */ /* 0x0004640000000200 */
.L_x_112:
[----:B------:R-:W-:Y:S05]  /*7510*/  BSYNC B1 ;  /* 0x0000000000017941 */ /* 0x000fea0003800000 */
.L_x_111:
[----:B--2---:R-:W-:Y:S05]  /*7520*/  VIADD R0, R34, 0x40 ;  /* 0x0000004022007836 */ /* 0x004fea0000000000 */
        /* <DEDUP_REMOVED lines=20> */
.L_x_116:
[----:B------:R-:W-:Y:S01]  /*7670*/  ISETP.NE.AND P6, PT, R81, RZ, PT ;  /* 0x000000ff5100720c */ /* 0x000fe20003fc5270 */
[----:B------:R-:W-:Y:S05]  /*7680*/  WARPSYNC.ALL ;  /* 0x0000000000007948 */ /* 0x000fea0003800000 */
[----:B------:R-:W-:Y:S01]  /*7690*/  R2UR UR4, R34 ;  /* 0x00000000220472ca */ /* 0x000fe200000e0000 */
[----:B------:R-:W-:Y:S01]  /*76a0*/  IMAD.U32 R0, RZ, RZ, UR38 ;  /* 0x00000026ff007e24 */ /* 0x000fe2000f8e00ff */
[----:B---3--:R-:W-:Y:S01]  /*76b0*/  LOP3.LUT R20, R52, 0xffffe000, RZ, 0xc0, !PT ;  /* 0xffffe00034147812 */ /* 0x008fe200078ec0ff */
        /* <DEDUP_REMOVED lines=24> */
[----:B----4-:R-:W-:Y:S01]  /*7840*/  LOP3.LUT R18, R48, 0xffffe000, RZ, 0xc0, !PT ;  /* 0xffffe00030127812 */ /* 0x010fe200078ec0ff */
        /* <DEDUP_REMOVED lines=68> */
.L_x_118:
[----:B------:R-:W-:Y:S05]  /*7c90*/  BSYNC.RECONVERGENT B0 ;  /* 0x0000000000007941 */ /* 0x000fea0003800200 */
.L_x_117:
        /* <DEDUP_REMOVED lines=12> */
[----:B------:R-:W-:Y:S04]  /*7d60*/  @P1 IMAD R87, R87, 0x2000, R88 ;  /* 0x0000200057571824 */ /* 0x000fe800078e0258 */
[----:B------:R-:W-:Y:S05]  /*7d70*/  @P1 VIADD R3, R87, UR36 ;  /* 0x0000002457031c36 */ /* 0x000fea0008000000 */
[----:B------:R-:W-:Y:S01]  /*7d80*/  @P1 IADD3 R91, PT, PT, R91, R3, RZ ;  /* 0x000000035b5b1210 */ /* 0x000fe20007ffe0ff */
[----:B------:R-:W-:Y:S01]  /*7d90*/  @P1 IMAD.IADD R3, R75, 0x1, R3 ;  /* 0x000000014b031824 */ /* 0x000fe200078e0203 */
[----:B------:R-:W-:Y:S06]  /*7da0*/  @P0 BRA `(.L_x_122) ;  /* 0x00000000000c0947 */ /* 0x000fec0003800000 */
[----:B------:R-:W-:Y:S04]  /*7db0*/  SHF.L.U32 R0, R74, 0x1f, RZ ;  /* 0x0000001f4a007819 */ /* 0x000fe800000006ff */
[----:B------:R-:W2:Y:S02]  /*7dc0*/  SYNCS.PHASECHK.TRANS64.TRYWAIT P0, [R2+URZ+0x20], R0 ;  /* 0x00002000020075a7 */ /* 0x000ea400080011ff */
[----:B--2---:R-:W-:Y:S05]  /*7dd0*/  @!P0 BRA `(.L_x_123) ;  /* 0x00000014007c8947 */ /* 0x004fea0003800000 */
.L_x_122:
[----:B------:R-:W-:Y:S05]  /*7de0*/  BSYNC B0 ;  /* 0x0000000000007941 */ /* 0x000fea0003800000 */
.L_x_121:
[----:B------:R-:W-:Y:S11]  /*7df0*/  ISETP.NE.AND P0, PT, R90, RZ, PT ;  /* 0x000000ff5a00720c */ /* 0x000ff60003f05270 */
[----:B------:R-:W-:Y:S02]  /*7e00*/  @!UPT UIADD3 URZ, UPT, UPT, URZ, URZ, URZ ;  /* 0x000000fffffff290 */ /* 0x000fe4000fffe0ff */
[----:B--2---:R-:W-:Y:S01]  /*7e10*/  @P0 IADD3 R0, PT, PT, R75, R91, RZ ;  /* 0x0000005b4b000210 */ /* 0x004fe20007ffe0ff */
[----:B------:R-:W-:Y:S05]  /*7e20*/  @P0 WARPSYNC.ALL ;  /* 0x0000000000000948 */ /* 0x000fea0003800000 */
[----:B------:R2:W3:Y:S04]  /*7e30*/  @P0 LDSM.16.M88.4 R52, [R87+UR36+0x400] ;  /* 0x000400245734083b */ /* 0x0004e80008000200 */
[----:B------:R2:W4:Y:S04]  /*7e40*/  @P0 LDSM.16.M88.4 R48, [R3+0x400] ;  /* 0x000400000330083b */ /* 0x0005280000000200 */
[----:B------:R2:W1:Y:S04]  /*7e50*/  @P0 LDSM.16.M88.4 R40, [R91+0x400] ;  /* 0x000400005b28083b */ /* 0x0004680000000200 */
[----:B------:R2:W1:Y:S02]  /*7e60*/  @P0 LDSM.16.M88.4 R44, [R0+0x400] ;  /* 0x00040000002c083b */ /* 0x0004640000000200 */
.L_x_120:
[----:B------:R-:W-:Y:S05]  /*7e70*/  BSYNC B1 ;  /* 0x0000000000017941 */ /* 0x000fea0003800000 */
.L_x_119:
        /* <DEDUP_REMOVED lines=21> */
.L_x_124:
[----:B------:R-:W-:Y:S01]  /*7fd0*/  ISETP.NE.AND P0, PT, R77, RZ, PT ;  /* 0x000000ff4d00720c */ /* 0x000fe20003f05270 */
[----:B------:R-:W-:Y:S05]  /*7fe0*/  WARPSYNC.ALL ;  /* 0x0000000000007948 */ /* 0x000fea0003800000 */
[----:B------:R-:W-:Y:S01]  /*7ff0*/  R2UR UR4, R34 ;  /* 0x00000000220472ca */ /* 0x000fe200000e0000 */
[----:B------:R-:W-:Y:S01]  /*8000*/  BSSY.RECONVERGENT B0, `(.L_x_125) ;  /* 0x000005c000007945 */ /* 0x000fe20003800200 */
[----:B---3--:R-:W-:Y:S02]  /*8010*/  LOP3.LUT R0, R52, 0xffffe000, RZ, 0xc0, !PT ;  /* 0xffffe00034007812 */ /* 0x008fe400078ec0ff */
[----:B------:R-:W-:Y:S02]  /*8020*/  LOP3.LUT R2, R53, 0xffffe000, RZ, 0xc0, !PT ;  /* 0xffffe00035027812 */ /* 0x000fe400078ec0ff */
[----:B------:R-:W-:Y:S02]  /*8030*/  LOP3.LUT R3, R54, 0xffffe000, RZ, 0xc0, !PT ;  /* 0xffffe00036037812 */ /* 0x000fe400078ec0ff */
[----:B------:R-:W-:Y:S02]  /*8040*/  LOP3.LUT R20, R55, 0xffffe000, RZ, 0xc0, !PT ;  /* 0xffffe00037147812 */ /* 0x000fe400078ec0ff */
[----:B----4-:R-:W-:Y:S02]  /*8050*/  LOP3.LUT R21, R48, 0xffffe000, RZ, 0xc0, !PT ;  /* 0xffffe00030157812 */ /* 0x010fe400078ec0ff */
[----:B------:R-:W-:Y:S01]  /*8060*/  LOP3.LUT R34, R49, 0xffffe000, RZ, 0xc0, !PT ;  /* 0xffffe00031227812 */ /* 0x000fe200078ec0ff */
[----:B-1----:R-:W1:Y:S01]  /*8070*/  LDTM.16dp128bit.x8 R4, tmem[UR4+0x60] ;  /* 0x00006004000479ee */ /* 0x002e620008180000 */
[----:B------:R-:W-:Y:S01]  /*8080*/  R2UR UR4, R84 ;  /* 0x00000000540472ca */ /* 0x000fe200000e0000 */
[----:B------:R-:W-:Y:S01]  /*8090*/  NOP ;  /* 0x0000000000007918 */ /* 0x000fe20000000000 */
[----:B------:R-:W-:Y:S02]  /*80a0*/  LOP3.LUT R36, R50, 0xffffe000, RZ, 0xc0, !PT ;  /* 0xffffe00032247812 */ /* 0x000fe400078ec0ff */
[----:B------:R-:W-:Y:S02]  /*80b0*/  LOP3.LUT R37, R51, 0xffffe000, RZ, 0xc0, !PT ;  /* 0xffffe00033257812 */ /* 0x000fe400078ec0ff */
[----:B------:R-:W-:Y:S02]  /*80c0*/  LOP3.LUT R38, R40, 0xffffe000, RZ, 0xc0, !PT ;  /* 0xffffe00028267812 */ /* 0x000fe400078ec0ff */
[----:B------:R-:W-:Y:S02]  /*80d0*/  LOP3.LUT R39, R41, 0xffffe000, RZ, 0xc0, !PT ;  /* 0xffffe00029277812 */ /* 0x000fe400078ec0ff */
[----:B------:R-:W-:Y:S02]  /*80e0*/  LOP3.LUT R40, R42, 0xffffe000, RZ, 0xc0, !PT ;  /* 0xffffe0002a287812 */ /* 0x000fe400078ec0ff */
[----:B------:R-:W-:Y:S01]  /*80f0*/  LOP3.LUT R41, R43, 0xffffe000, RZ, 0xc0, !PT ;  /* 0xffffe0002b297812 */ /* 0x000fe200078ec0ff */
[----:B------:R-:W-:Y:S01]  /*8100*/  UIADD3 UR4, UPT, UPT, UR4, 0xb0, URZ ;  /* 0x000000b004047890 */ /* 0x000fe2000fffe0ff */
[----:B------:R-:W-:Y:S02]  /*8110*/  LOP3.LUT R42, R44, 0xffffe000, RZ, 0xc0, !PT ;  /* 0xffffe0002c2a7812 */ /* 0x000fe400078ec0ff */
[----:B------:R-:W-:Y:S01]  /*8120*/  LOP3.LUT R43, R45, 0xffffe000, RZ, 0xc0, !PT ;  /* 0xffffe0002d2b7812 */ /* 0x000fe200078ec0ff */
[----:B------:R-:W-:Y:S01]  /*8130*/  UPRMT UR4, UR45, 0x654, UR4 ;  /* 0x000006542d047896 */ /* 0x000fe20008000004 */
[----:B------:R-:W-:Y:S02]  /*8140*/  LOP3.LUT R44, R46, 0xffffe000, RZ, 0xc0, !PT ;  /* 0xffffe0002e2c7812 */ /* 0x000fe400078ec0ff */
[----:B------:R-:W-:Y:S01]  /*8150*/  LOP3.LUT R45, R47, 0xffffe000, RZ, 0xc0, !PT ;  /* 0xffffe0002f2d7812 */ /* 0x000fe200078ec0ff */
[C---:B-1----:R-:W-:Y:S01]  /*8160*/  FMUL R4, R33.reuse, R4 ;  /* 0x0000000421047220 */ /* 0x042fe20000400000 */
[C---:B------:R-:W-:Y:S01]  /*8170*/  FMUL R5, R33.reuse, R5 ;  /* 0x0000000521057220 */ /* 0x040fe20000400000 */
[C---:B------:R-:W-:Y:S01]  /*8180*/  FMUL R6, R33.reuse, R6 ;  /* 0x0000000621067220 */ /* 0x040fe20000400000 */
[----:B------:R-:W-:Y:S01]  /*8190*/  FMUL R7, R33, R7 ;  /* 0x0000000721077220 */ /* 0x000fe20000400000 */
[----:B------:R-:W-:Y:S01]  /*81a0*/  FFMA R4, R35, R0, R4 ;  /* 0x0000000023047223 */ /* 0x000fe20000000004 */
[----:B------:R-:W-:Y:S01]  /*81b0*/  FMUL R8, R33, R8 ;  /* 0x0000000821087220 */ /* 0x000fe20000400000 */
[----:B------:R-:W-:Y:S01]  /*81c0*/  FFMA R5, R35, R2, R5 ;  /* 0x0000000223057223 */ /* 0x000fe20000000005 */
[----:B------:R-:W-:Y:S01]  /*81d0*/  FMUL R9, R33, R9 ;  /* 0x0000000921097220 */ /* 0x000fe20000400000 */
[----:B------:R-:W-:Y:S01]  /*81e0*/  FFMA R6, R35, R3, R6 ;  /* 0x0000000323067223 */ /* 0x000fe20000000006 */
[----:B------:R-:W-:Y:S01]  /*81f0*/  F2FP.TF32.F32.PACK_B R4, R4 ;  /* 0x00000004ff04723e */ /* 0x000fe200024050ff */
[----:B------:R-:W-:Y:S01]  /*8200*/  FMUL R10, R33, R10 ;  /* 0x0000000a210a7220 */ /* 0x000fe20000400000 */
[----:B------:R-:W-:Y:S01]  /*8210*/  F2FP.TF32.F32.PACK_B R5, R5 ;  /* 0x00000005ff05723e */ /* 0x000fe200024050ff */
[----:B------:R-:W-:Y:S01]  /*8220*/  FFMA R7, R35, R20, R7 ;  /* 0x0000001423077223 */ /* 0x000fe20000000007 */
[----:B------:R-:W-:Y:S01]  /*8230*/  FMUL R11, R33, R11 ;  /* 0x0000000b210b7220 */ /* 0x000fe20000400000 */
        /* <DEDUP_REMOVED lines=8> */
[----:B------:R-:W-:Y:S01]  /*82c0*/  F2FP.TF32.F32.PACK_B R6, R6 ;  /* 0x00000006ff06723e */ /* 0x000fe200024050ff */
[----:B------:R-:W-:Y:S01]  /*82d0*/  FFMA R12, R35, R38, R12 ;  /* 0x00000026230c7223 */ /* 0x000fe2000000000c */
[----:B------:R-:W-:Y:S01]  /*82e0*/  F2FP.TF32.F32.PACK_B R7, R7 ;  /* 0x00000007ff07723e */ /* 0x000fe200024050ff */
        /* <DEDUP_REMOVED lines=8> */
[C---:B------:R-:W-:Y:S01]  /*8370*/  FFMA R16, R35.reuse, R42, R16 ;  /* 0x0000002a23107223 */ /* 0x040fe20000000010 */
[----:B------:R-:W-:Y:S01]  /*8380*/  F2FP.TF32.F32.PACK_B R9, R9 ;  /* 0x00000009ff09723e */ /* 0x000fe200024050ff */
[----:B------:R-:W-:Y:S01]  /*8390*/  SYNCS.ARRIVE.TRANS64.RED.A1T0 RZ, [UR4], RZ ;  /* 0x000000ffffff79a7 */ /* 0x000fe20008100404 */
[----:B------:R1:W-:Y:S01]  /*83a0*/  STSM.16.M88.4 [R83+0x6400], R4 ;  /* 0x0064000453007844 */ /* 0x0003e20000000200 */
        /* <DEDUP_REMOVED lines=14> */
[----:B------:R-:W-:Y:S05]  /*8490*/  F2FP.TF32.F32.PACK_B R19, R19 ;  /* 0x00000013ff13723e */ /* 0x000fea00024050ff */
        /* <DEDUP_REMOVED lines=18> */
.L_x_126:
[----:B------:R-:W-:Y:S05]  /*85c0*/  BSYNC.RECONVERGENT B0 ;  /* 0x0000000000007941 */ /* 0x000fea0003800200 */
.L_x_125:
[----:B------:R-:W-:Y:S01]  /*85d0*/  BAR.SYNC.DEFER_BLOCKING 0x1, 0x80 ;  /* 0x0042000000007b1d */ /* 0x000fe20000010000 */
[----:B------:R-:W-:Y:S01]  /*85e0*/  UISETP.NE.AND UP0, UPT, UR39, -0x4, UPT ;  /* 0xfffffffc2700788c */ /* 0x000fe2000bf05270 */
[----:B------:R-:W-:Y:S08]  /*85f0*/  IADD3 R31, PT, PT, R31, 0x1, RZ ;  /* 0x000000011f1f7810 */ /* 0x000ff00007ffe0ff */
[----:B------:R-:W-:Y:S05]  /*8600*/  BRA.U !UP0, `(.L_x_127) ;  /* 0x0000000108287547 */ /* 0x000fea000b800000 */
[----:B------:R-:W-:Y:S01]  /*8610*/  ISETP.NE.AND P0, PT, R81, RZ, PT ;  /* 0x000000ff5100720c */ /* 0x000fe20003f05270 */
[----:B------:R-:W-:Y:S01]  /*8620*/  IMAD.U32 R2, RZ, RZ, UR37 ;  /* 0x00000025ff027e24 */ /* 0x000fe2000f8e00ff */
[----:B------:R-:W-:Y:S01]  /*8630*/  UIADD3 UR4, UPT, UPT, UR37, 0x1, URZ ;  /* 0x0000000125047890 */ /* 0x000fe2000fffe0ff */
[----:B------:R-:W-:Y:S03]  /*8640*/  IMAD.U32 R0, RZ, RZ, UR45 ;  /* 0x0000002dff007e24 */ /* 0x000fe6000f8e00ff */
[----:B------:R-:W-:Y:S04]  /*8650*/  UISETP.NE.AND UP0, UPT, UR4, 0x4, UPT ;  /* 0x000000040400788c */ /* 0x000fe8000bf05270 */
[----:B------:R-:W-:Y:S03]  /*8660*/  USEL UR37, UR4, URZ, UP0 ;  /* 0x000000ff04257287 */ /* 0x000fe60008000000 */
[----:B------:R-:W-:Y:S05]  /*8670*/  @P0 LEA R2, R2, UR36, 0x3 ;  /* 0x0000002402020c11 */ /* 0x000fea000f8e18ff */
[----:B------:R-:W-:Y:S05]  /*8680*/  @P0 VIADD R2, R2, 0x40 ;  /* 0x0000004002020836 */ /* 0x000fea0000000000 */
[----:B------:R-:W-:Y:S04]  /*8690*/  @P0 PRMT R0, R0, 0x654, R2 ;  /* 0x0000065400000816 */ /* 0x000fe80000000002 */
[----:B------:R2:W-:Y:S03]  /*86a0*/  @P0 SYNCS.ARRIVE.TRANS64.RED.A1T0 RZ, [R0+URZ], RZ ;  /* 0x000000ff00ff09a7 */ /* 0x0005e600081004ff */
.L_x_127:
[----:B------:R-:W-:Y:S01]  /*86b0*/  ISETP.NE.AND P2, PT, R78, RZ, PT ;  /* 0x000000ff4e00720c */ /* 0x000fe20003f45270 */
[----:B------:R-:W-:Y:S01]  /*86c0*/  UIADD3 UR39, UPT, UPT, UR39, 0x4, URZ ;  /* 0x0000000427277890 */ /* 0x000fe2000fffe0ff */
[----:B------:R-:W-:Y:S01]  /*86d0*/  ISETP.NE.AND P0, PT, R80, 0x2, PT ;  /* 0x000000025000780c */ /* 0x000fe20003f05270 */
[----:B-1----:R-:W-:Y:S01]  /*86e0*/  IMAD.IADD R14, R29, 0x1, R62 ;  /* 0x000000011d0e7824 */ /* 0x002fe200078e023e */
[----:B------:R-:W-:Y:S01]  /*86f0*/  ISETP.NE.AND P1, PT, R31, 0x4, PT ;  /* 0x000000041f00780c */ /* 0x000fe20003f25270 */
[----:B------:R-:W-:Y:S01]  /*8700*/  IMAD.IADD R15, R30, 0x1, R63 ;  /* 0x000000011e0f7824 */ /* 0x000fe200078e023f */
[----:B------:R-:W-:Y:S02]  /*8710*/  SEL R2, RZ, 0x1, P0 ;  /* 0x00000001ff027807 */ /* 0x000fe40000000000 */
[----:B--2---:R-:W-:Y:S02]  /*8720*/  SEL R0, RZ, 0x1, P1 ;  /* 0x00000001ff007807 */ /* 0x004fe40000800000 */
[----:B------:R-:W-:Y:S02]  /*8730*/  LOP3.LUT R72, R72, R2, RZ, 0x3c, !PT ;  /* 0x0000000248487212 */ /* 0x000fe400078e3cff */
[----:B------:R-:W-:Y:S02]  /*8740*/  LOP3.LUT R73, R73, R0, RZ, 0x3c, !PT ;  /* 0x0000000049497212 */ /* 0x000fe400078e3cff */
[----:B------:R-:W-:Y:S02]  /*8750*/  @P2 R2UR UR52, R71 ;  /* 0x00000000473422ca */ /* 0x000fe400000e0000 */
[----:B------:R-:W-:Y:S02]  /*8760*/  SEL R80, R80, RZ, P0 ;  /* 0x000000ff50507207 */ /* 0x000fe40000000000 */
[----:B------:R-:W-:Y:S01]  /*8770*/  SEL R31, R31, RZ, P1 ;  /* 0x000000ff1f1f7207 */ /* 0x000fe20000800000 */
[----:B------:R-:W-:Y:S10]  /*8780*/  @P2 BRA `(.L_x_128) ;  /* 0xffffffcc00082947 */ /* 0x000ff4000383ffff */
[----:B------:R-:W-:-:S09]  /*8790*/  UISETP.NE.AND UP0, UPT, UR44, URZ, UPT ;  /* 0x000000ff2c00728c */ /* 0x000fd2000bf05270 */
[----:B------:R-:W-:Y:S05]  /*87a0*/  BRA.U !UP0, `(.L_x_129) ;  /* 0x0000000108487547 */ /* 0x000fea000b800000 */
[----:B------:R-:W1:Y:S02]  /*87b0*/  LDCU.64 UR4, c[0x0][0x890] ;  /* 0x00011200ff0477ac */ /* 0x000e640008000a00 */
[----:B-1----:R-:W-:-:S04]  /*87c0*/  UISETP.NE.U32.AND UP0, UPT, UR4, URZ, UPT ;  /* 0x000000ff0400728c */ /* 0x002fc8000bf05070 */
[----:B------:R-:W-:-:S09]  /*87d0*/  UISETP.NE.AND.EX UP0, UPT, UR5, URZ, UPT, UP0 ;  /* 0x000000ff0500728c */ /* 0x000fd2000bf05300 */
[----:B------:R-:W-:Y:S05]  /*87e0*/  BRA.U UP0, `(.L_x_130) ;  /* 0x00000001000c7547 */ /* 0x000fea000b800000 */
[----:B------:R-:W-:-:S13]  /*87f0*/  FSETP.NEU.AND P0, PT, R35, RZ, PT ;  /* 0x000000ff2300720b */ /* 0x000fda0003f0d000 */
[----:B------:R-:W-:Y:S05]  /*8800*/  @!P0 EXIT ;  /* 0x000000000000894d */ /* 0x000fea0003800000 */
[----:B------:R-:W-:Y:S05]  /*8810*/  BRA `(.L_x_129) ;  /* 0x00000000002c7947 */ /* 0x000fea0003800000 */
.L_x_130:
[----:B------:R-:W-:Y:S01]  /*8820*/  ISETP.NE.AND P0, PT, R79, RZ, PT ;  /* 0x000000ff4f00720c */ /* 0x000fe20003f05270 */
[----:B------:R-:W-:-:S12]  /*8830*/  BSSY.RECONVERGENT B0, `(.L_x_129) ;  /* 0x0000009000007945 */ /* 0x000fd80003800200 */
[----:B------:R-:W-:Y:S05]  /*8840*/  @P0 BRA `(.L_x_131) ;  /* 0x0000000000140947 */ /* 0x000fea0003800000 */
[----:B------:R-:W1:Y:S02]  /*8850*/  LDCU.64 UR4, c[0x0][0x888] ;  /* 0x00011100ff0477ac */ /* 0x000e640008000a00 */
[----:B-1----:R-:W-:-:S04]  /*8860*/  ISETP.NE.U32.AND P0, PT, RZ, UR4, PT ;  /* 0x00000004ff007c0c */ /* 0x002fc8000bf05070 */
[----:B------:R-:W-:-:S13]  /*8870*/  ISETP.NE.AND.EX P0, PT, RZ, UR5, PT, P0 ;  /* 0x00000005ff007c0c */ /* 0x000fda000bf05300 */
[----:B------:R-:W-:Y:S05]  /*8880*/  @!P0 EXIT ;  /* 0x000000000000894d */ /* 0x000fea0003800000 */
[----:B------:R-:W-:Y:S05]  /*8890*/  BRA `(.L_x_132) ;  /* 0x0000000000087947 */ /* 0x000fea0003800000 */
.L_x_131:
[----:B------:R-:W-:-:S13]  /*88a0*/  FSETP.NEU.AND P0, PT, R35, RZ, PT ;  /* 0x000000ff2300720b */ /* 0x000fda0003f0d000 */
[----:B------:R-:W-:Y:S05]  /*88b0*/  @!P0 EXIT ;  /* 0x000000000000894d */ /* 0x000fea0003800000 */
.L_x_132:
[----:B------:R-:W-:Y:S05]  /*88c0*/  BSYNC.RECONVERGENT B0 ;  /* 0x0000000000007941 */ /* 0x000fea0003800200 */
.L_x_129:
[----:B------:R-:W-:Y:S01]  /*88d0*/  ULEA UR4, UR37, UR36, 0x3 ;  /* 0x0000002425047291 */ /* 0x000fe2000f8e18ff */
[----:B------:R-:W-:-:S04]  /*88e0*/  DEPBAR.LE SB0, 0x0 ;  /* 0x000080000000791a */ /* 0x000fc80000000000 */
[----:B------:R-:W-:-:S04]  /*88f0*/  UIADD3 UR4, UPT, UPT, UR4, 0x40, URZ ;  /* 0x0000004004047890 */ /* 0x000fc8000fffe0ff */
[----:B------:R-:W-:-:S09]  /*8900*/  UPRMT UR4, UR45, 0x654, UR4 ;  /* 0x000006542d047896 */ /* 0x000fd20008000004 */
[----:B------:R-:W-:Y:S01]  /*8910*/  SYNCS.ARRIVE.TRANS64.RED.A1T0 RZ, [UR4], RZ ;  /* 0x000000ffffff79a7 */ /* 0x000fe20008100404 */
[----:B------:R-:W-:Y:S05]  /*8920*/  EXIT ;  /* 0x000000000000794d */ /* 0x000fea0003800000 */
.L_x_19:
[----:B--2---:R2:W1:Y:S02]  /*8930*/  SYNCS.PHASECHK.TRANS64.TRYWAIT P0, [R2+URZ+0xe0], R3 ;  /* 0x0000e003020075a7 */ /* 0x00446400080011ff */
[----:B-1----:R-:W-:Y:S05]  /*8940*/  @!P0 NANOSLEEP.SYNCS 0x989680 ;  /* 0x009896800000895d */ /* 0x002fea0003900000 */
[----:B------:R-:W1:Y:S02]  /*8950*/  @!P0 SYNCS.PHASECHK.TRANS64 P0, [R2+URZ+0xe0], R3 ;  /* 0x0000e003020085a7 */ /* 0x000e6400080010ff */
[----:B-1----:R-:W-:Y:S05]  /*8960*/  @!P0 BRA `(.L_x_19) ;  /* 0xfffffffc00f08947 */ /* 0x002fea000383ffff */
[----:B------:R-:W-:Y:S05]  /*8970*/  BRA `(.L_x_133) ;  /* 0xffffff8c00087947 */ /* 0x000fea000383ffff */
.L_x_22:
[----:B-1----:R-:W-:-:S07]  /*8980*/  MOV R2, UR49 ;  /* 0x0000003100027c02 */ /* 0x002fce0008000f00 */
.L_x_134:
[----:B-1----:R1:W2:Y:S02]  /*8990*/  SYNCS.PHASECHK.TRANS64.TRYWAIT P0, [R2+URZ+0x10], R4 ;  /* 0x00001004020075a7 */ /* 0x0022a400080011ff */
[----:B--2---:R-:W-:Y:S05]  /*89a0*/  @!P0 NANOSLEEP.SYNCS 0x989680 ;  /* 0x009896800000895d */ /* 0x004fea0003900000 */
[----:B------:R-:W2:Y:S02]  /*89b0*/  @!P0 SYNCS.PHASECHK.TRANS64 P0, [R2+URZ+0x10], R4 ;  /* 0x00001004020085a7 */ /* 0x000ea400080010ff */
[----:B--2---:R-:W-:Y:S05]  /*89c0*/  @!P0 BRA `(.L_x_134) ;  /* 0xfffffffc00f08947 */ /* 0x004fea000383ffff */
[----:B------:R-:W-:Y:S05]  /*89d0*/  BRA `(.L_x_21) ;  /* 0xffffff8c005c7947 */ /* 0x000fea000383ffff */
.L_x_30:
[----:B------:R-:W-:-:S07]  /*89e0*/  MOV R2, UR49 ;  /* 0x0000003100027c02 */ /* 0x000fce0008000f00 */
.L_x_135:
[----:B-1----:R1:W2:Y:S02]  /*89f0*/  SYNCS.PHASECHK.TRANS64.TRYWAIT P0, [R2+URZ+0x10], R4 ;  /* 0x00001004020075a7 */ /* 0x0022a400080011ff */
[----:B--2---:R-:W-:Y:S05]  /*8a00*/  @!P0 NANOSLEEP.SYNCS 0x989680 ;  /* 0x009896800000895d */ /* 0x004fea0003900000 */
[----:B------:R-:W2:Y:S02]  /*8a10*/  @!P0 SYNCS.PHASECHK.TRANS64 P0, [R2+URZ+0x10], R4 ;  /* 0x00001004020085a7 */ /* 0x000ea400080010ff */
[----:B--2---:R-:W-:Y:S05]  /*8a20*/  @!P0 BRA `(.L_x_135) ;  /* 0xfffffffc00f08947 */ /* 0x004fea000383ffff */
[----:B------:R-:W-:Y:S05]  /*8a30*/  BRA `(.L_x_29) ;  /* 0xffffff9000787947 */ /* 0x000fea000383ffff */
.L_x_36:
[----:B-1----:R1:W2:Y:S02]  /*8a40*/  SYNCS.PHASECHK.TRANS64.TRYWAIT P0, [R2+URZ+0x70], R3 ;  /* 0x00007003020075a7 */ /* 0x0022a400080011ff */
[----:B--2---:R-:W-:Y:S05]  /*8a50*/  @!P0 NANOSLEEP.SYNCS 0x989680 ;  /* 0x009896800000895d */ /* 0x004fea0003900000 */
[----:B------:R-:W2:Y:S02]  /*8a60*/  @!P0 SYNCS.PHASECHK.TRANS64 P0, [R2+URZ+0x70], R3 ;  /* 0x00007003020085a7 */ /* 0x000ea400080010ff */
[----:B--2---:R-:W-:Y:S05]  /*8a70*/  @!P0 BRA `(.L_x_36) ;  /* 0xfffffffc00f08947 */ /* 0x004fea000383ffff */
[----:B------:R-:W-:Y:S05]  /*8a80*/  BRA `(.L_x_136) ;  /* 0xffffff9400707947 */ /* 0x000fea000383ffff */
.L_x_40:
[----:B----4-:R-:W-:-:S07]  /*8a90*/  MOV R0, UR4 ;  /* 0x0000000400007c02 */ /* 0x010fce0008000f00 */
.L_x_137:
[----:B-1----:R1:W2:Y:S02]  /*8aa0*/  SYNCS.PHASECHK.TRANS64.TRYWAIT P0, [R0+URZ], R2 ;  /* 0x00000002000075a7 */ /* 0x0022a400080011ff */
[----:B--2---:R-:W-:Y:S05]  /*8ab0*/  @!P0 NANOSLEEP.SYNCS 0x989680 ;  /* 0x009896800000895d */ /* 0x004fea0003900000 */
[----:B------:R-:W2:Y:S02]  /*8ac0*/  @!P0 SYNCS.PHASECHK.TRANS64 P0, [R0+URZ], R2 ;  /* 0x00000002000085a7 */ /* 0x000ea400080010ff */
[----:B--2---:R-:W-:Y:S05]  /*8ad0*/  @!P0 BRA `(.L_x_137) ;  /* 0xfffffffc00f08947 */ /* 0x004fea000383ffff */
[----:B------:R-:W-:Y:S05]  /*8ae0*/  BRA `(.L_x_138) ;  /* 0xffffff9800e07947 */ /* 0x000fea000383ffff */
.L_x_43:
[----:B-1----:R1:W2:Y:S02]  /*8af0*/  SYNCS.PHASECHK.TRANS64.TRYWAIT P0, [R0+URZ+0xd0], R4 ;  /* 0x0000d004000075a7 */ /* 0x0022a400080011ff */
[----:B--2---:R-:W-:Y:S05]  /*8b00*/  @!P0 NANOSLEEP.SYNCS 0x989680 ;  /* 0x009896800000895d */ /* 0x004fea0003900000 */
[----:B------:R-:W2:Y:S02]  /*8b10*/  @!P0 SYNCS.PHASECHK.TRANS64 P0, [R0+URZ+0xd0], R4 ;  /* 0x0000d004000085a7 */ /* 0x000ea400080010ff */
[----:B--2---:R-:W-:Y:S05]  /*8b20*/  @!P0 BRA `(.L_x_43) ;  /* 0xfffffffc00f08947 */ /* 0x004fea000383ffff */
[----:B------:R-:W-:Y:S05]  /*8b30*/  BRA `(.L_x_139) ;  /* 0xffffff9c003c7947 */ /* 0x000fea000383ffff */
.L_x_44:
[----:B------:R-:W-:-:S07]  /*8b40*/  MOV R0, UR4 ;  /* 0x0000000400007c02 */ /* 0x000fce0008000f00 */
.L_x_140:
[----:B-1----:R1:W2:Y:S02]  /*8b50*/  SYNCS.PHASECHK.TRANS64.TRYWAIT P0, [R0+URZ+0x80], R5 ;  /* 0x00008005000075a7 */ /* 0x0022a400080011ff */
[----:B--2---:R-:W-:Y:S05]  /*8b60*/  @!P0 NANOSLEEP.SYNCS 0x989680 ;  /* 0x009896800000895d */ /* 0x004fea0003900000 */
[----:B------:R-:W2:Y:S02]  /*8b70*/  @!P0 SYNCS.PHASECHK.TRANS64 P0, [R0+URZ+0x80], R5 ;  /* 0x00008005000085a7 */ /* 0x000ea400080010ff */
[----:B--2---:R-:W-:Y:S05]  /*8b80*/  @!P0 BRA `(.L_x_140) ;  /* 0xfffffffc00f08947 */ /* 0x004fea000383ffff */
[----:B------:R-:W-:Y:S05]  /*8b90*/  BRA `(.L_x_141) ;  /* 0xffffff9c004c7947 */ /* 0x000fea000383ffff */
.L_x_45:
[----:B-1----:R1:W2:Y:S02]  /*8ba0*/  SYNCS.PHASECHK.TRANS64.TRYWAIT P1, [R0+URZ+0x70], R4 ;  /* 0x00007004000075a7 */ /* 0x0022a400080211ff */
[----:B--2---:R-:W-:Y:S05]  /*8bb0*/  @!P1 NANOSLEEP.SYNCS 0x989680 ;  /* 0x009896800000995d */ /* 0x004fea0003900000 */
[----:B------:R-:W2:Y:S02]  /*8bc0*/  @!P1 SYNCS.PHASECHK.TRANS64 P1, [R0+URZ+0x70], R4 ;  /* 0x00007004000095a7 */ /* 0x000ea400080210ff */
[----:B--2---:R-:W-:Y:S05]  /*8bd0*/  @!P1 BRA `(.L_x_45) ;  /* 0xfffffffc00f09947 */ /* 0x004fea000383ffff */
[----:B------:R-:W-:Y:S05]  /*8be0*/  BRA `(.L_x_142) ;  /* 0xffffff9c007c7947 */ /* 0x000fea000383ffff */
.L_x_48:
[----:B------:R-:W-:-:S07]  /*8bf0*/  MOV R0, UR4 ;  /* 0x0000000400007c02 */ /* 0x000fce0008000f00 */
.L_x_143:
[----:B-1----:R1:W2:Y:S02]  /*8c00*/  SYNCS.PHASECHK.TRANS64.TRYWAIT P0, [R0+URZ+0x80], R2 ;  /* 0x00008002000075a7 */ /* 0x0022a400080011ff */
[----:B--2---:R-:W-:Y:S05]  /*8c10*/  @!P0 NANOSLEEP.SYNCS 0x989680 ;  /* 0x009896800000895d */ /* 0x004fea0003900000 */
[----:B------:R-:W2:Y:S02]  /*8c20*/  @!P0 SYNCS.PHASECHK.TRANS64 P0, [R0+URZ+0x80], R2 ;  /* 0x00008002000085a7 */ /* 0x000ea400080010ff */
[----:B--2---:R-:W-:Y:S05]  /*8c30*/  @!P0 BRA `(.L_x_143) ;  /* 0xfffffffc00f08947 */ /* 0x004fea000383ffff */
[----:B------:R-:W-:Y:S05]  /*8c40*/  BRA `(.L_x_47) ;  /* 0xffffff9c00d07947 */ /* 0x000fea000383ffff */
.L_x_55:
[----:B-1----:R1:W2:Y:S02]  /*8c50*/  SYNCS.PHASECHK.TRANS64.TRYWAIT P1, [R0+URZ+0x70], R2 ;  /* 0x00007002000075a7 */ /* 0x0022a400080211ff */
[----:B--2---:R-:W-:Y:S05]  /*8c60*/  @!P1 NANOSLEEP.SYNCS 0x989680 ;  /* 0x009896800000995d */ /* 0x004fea0003900000 */
[----:B------:R-:W2:Y:S02]  /*8c70*/  @!P1 SYNCS.PHASECHK.TRANS64 P1, [R0+URZ+0x70], R2 ;  /* 0x00007002000095a7 */ /* 0x000ea400080210ff */
[----:B--2---:R-:W-:Y:S05]  /*8c80*/  @!P1 BRA `(.L_x_55) ;  /* 0xfffffffc00f09947 */ /* 0x004fea000383ffff */
[----:B------:R-:W-:Y:S05]  /*8c90*/  BRA `(.L_x_144) ;  /* 0xffffffa400347947 */ /* 0x000fea000383ffff */
.L_x_56:
[----:B------:R-:W-:-:S07]  /*8ca0*/  MOV R2, UR75 ;  /* 0x0000004b00027c02 */ /* 0x000fce0008000f00 */
.L_x_145:
[----:B-1----:R1:W2:Y:S02]  /*8cb0*/  SYNCS.PHASECHK.TRANS64.TRYWAIT P0, [R2+URZ+0xb0], R0 ;  /* 0x0000b000020075a7 */ /* 0x0022a400080011ff */
[----:B--2---:R-:W-:Y:S05]  /*8cc0*/  @!P0 NANOSLEEP.SYNCS 0x989680 ;  /* 0x009896800000895d */ /* 0x004fea0003900000 */
[----:B------:R-:W2:Y:S02]  /*8cd0*/  @!P0 SYNCS.PHASECHK.TRANS64 P0, [R2+URZ+0xb0], R0 ;  /* 0x0000b000020085a7 */ /* 0x000ea400080010ff */
[----:B--2---:R-:W-:Y:S05]  /*8ce0*/  @!P0 BRA `(.L_x_145) ;  /* 0xfffffffc00f08947 */ /* 0x004fea000383ffff */
[----:B------:R-:W-:Y:S05]  /*8cf0*/  BRA `(.L_x_146) ;  /* 0xffffffa400887947 */ /* 0x000fea000383ffff */
.L_x_59:
[----:B------:R-:W-:Y:S07]  /*8d00*/  MOV R0, UR5 ;  /* 0x0000000500007c02 */ /* 0x000fee0008000f00 */
.L_x_147:
[----:B-1----:R1:W2:Y:S02]  /*8d10*/  SYNCS.PHASECHK.TRANS64.TRYWAIT P0, [R0+URZ], R2 ;  /* 0x00000002000075a7 */ /* 0x0022a400080011ff */
[----:B--2---:R-:W-:Y:S05]  /*8d20*/  @!P0 NANOSLEEP.SYNCS 0x989680 ;  /* 0x009896800000895d */ /* 0x004fea0003900000 */
[----:B------:R-:W2:Y:S02]  /*8d30*/  @!P0 SYNCS.PHASECHK.TRANS64 P0, [R0+URZ], R2 ;  /* 0x00000002000085a7 */ /* 0x000ea400080010ff */
[----:B--2---:R-:W-:Y:S05]  /*8d40*/  @!P0 BRA `(.L_x_147) ;  /* 0xfffffffc00f08947 */ /* 0x004fea000383ffff */
[----:B------:R-:W-:Y:S05]  /*8d50*/  BRA `(.L_x_58) ;  /* 0xffffffa400a47947 */ /* 0x000fea000383ffff */
.L_x_62:
[----:B------:R-:W-:-:S07]  /*8d60*/  MOV R0, UR4 ;  /* 0x0000000400007c02 */ /* 0x000fce0008000f00 */
.L_x_148:
[----:B--2---:R2:W3:Y:S02]  /*8d70*/  SYNCS.PHASECHK.TRANS64.TRYWAIT P0, [R0+URZ], R2 ;  /* 0x00000002000075a7 */ /* 0x0044e400080011ff */
[----:B---3--:R-:W-:Y:S05]  /*8d80*/  @!P0 NANOSLEEP.SYNCS 0x989680 ;  /* 0x009896800000895d */ /* 0x008fea0003900000 */
[----:B------:R-:W3:Y:S02]  /*8d90*/  @!P0 SYNCS.PHASECHK.TRANS64 P0, [R0+URZ], R2 ;  /* 0x00000002000085a7 */ /* 0x000ee400080010ff */
[----:B---3--:R-:W-:Y:S05]  /*8da0*/  @!P0 BRA `(.L_x_148) ;  /* 0xfffffffc00f08947 */ /* 0x008fea000383ffff */
[----:B------:R-:W-:Y:S05]  /*8db0*/  BRA `(.L_x_149) ;  /* 0xffffffac00ac7947 */ /* 0x000fea000383ffff */
.L_x_63:
[----:B------:R-:W-:-:S07]  /*8dc0*/  MOV R0, UR5 ;  /* 0x0000000500007c02 */ /* 0x000fce0008000f00 */
.L_x_150:
[----:B-1----:R1:W2:Y:S02]  /*8dd0*/  SYNCS.PHASECHK.TRANS64.TRYWAIT P0, [R0+URZ], R3 ;  /* 0x00000003000075a7 */ /* 0x0022a400080011ff */
[----:B--2---:R-:W-:Y:S05]  /*8de0*/  @!P0 NANOSLEEP.SYNCS 0x989680 ;  /* 0x009896800000895d */ /* 0x004fea0003900000 */
[----:B------:R-:W2:Y:S02]  /*8df0*/  @!P0 SYNCS.PHASECHK.TRANS64 P0, [R0+URZ], R3 ;  /* 0x00000003000085a7 */ /* 0x000ea400080010ff */
[----:B--2---:R-:W-:Y:S05]  /*8e00*/  @!P0 BRA `(.L_x_150) ;  /* 0xfffffffc00f08947 */ /* 0x004fea000383ffff */
[----:B------:R-:W-:Y:S05]  /*8e10*/  BRA `(.L_x_151) ;  /* 0xffffffac00b87947 */ /* 0x000fea000383ffff */
.L_x_64:
[----:B------:R-:W-:-:S07]  /*8e20*/  MOV R0, UR5 ;  /* 0x0000000500007c02 */ /* 0x000fce0008000f00 */
.L_x_152:
[----:B-1----:R1:W2:Y:S02]  /*8e30*/  SYNCS.PHASECHK.TRANS64.TRYWAIT P0, [R0+URZ], R3 ;  /* 0x00000003000075a7 */ /* 0x0022a400080011ff */
[----:B--2---:R-:W-:Y:S05]  /*8e40*/  @!P0 NANOSLEEP.SYNCS 0x989680 ;  /* 0x009896800000895d */ /* 0x004fea0003900000 */
[----:B------:R-:W2:Y:S02]  /*8e50*/  @!P0 SYNCS.PHASECHK.TRANS64 P0, [R0+URZ], R3 ;  /* 0x00000003000085a7 */ /* 0x000ea400080010ff */
[----:B--2---:R-:W-:Y:S05]  /*8e60*/  @!P0 BRA `(.L_x_152) ;  /* 0xfffffffc00f08947 */ /* 0x004fea000383ffff */
[----:B------:R-:W-:Y:S05]  /*8e70*/  BRA `(.L_x_153) ;  /* 0xffffffac00c47947 */ /* 0x000fea000383ffff */
.L_x_65:
[----:B-1----:R-:W-:-:S07]  /*8e80*/  MOV R0, UR4 ;  /* 0x0000000400007c02 */ /* 0x002fce0008000f00 */
.L_x_154:
[----:B-1----:R1:W2:Y:S02]  /*8e90*/  SYNCS.PHASECHK.TRANS64.TRYWAIT P0, [R0+URZ], R2 ;  /* 0x00000002000075a7 */ /* 0x0022a400080011ff */
[----:B--2---:R-:W-:Y:S05]  /*8ea0*/  @!P0 NANOSLEEP.SYNCS 0x989680 ;  /* 0x009896800000895d */ /* 0x004fea0003900000 */
[----:B------:R-:W2:Y:S02]  /*8eb0*/  @!P0 SYNCS.PHASECHK.TRANS64 P0, [R0+URZ], R2 ;  /* 0x00000002000085a7 */ /* 0x000ea400080010ff */
[----:B--2---:R-:W-:Y:S05]  /*8ec0*/  @!P0 BRA `(.L_x_154) ;  /* 0xfffffffc00f08947 */ /* 0x004fea000383ffff */
[----:B------:R-:W-:Y:S05]  /*8ed0*/  BRA `(.L_x_155) ;  /* 0xffffffac00d07947 */ /* 0x000fea000383ffff */
.L_x_70:
[----:B---3--:R3:W1:Y:S02]  /*8ee0*/  SYNCS.PHASECHK.TRANS64.TRYWAIT P0, [R0+URZ+0x70], R2 ;  /* 0x00007002000075a7 */ /* 0x00866400080011ff */
[----:B-1----:R-:W-:Y:S05]  /*8ef0*/  @!P0 NANOSLEEP.SYNCS 0x989680 ;  /* 0x009896800000895d */ /* 0x002fea0003900000 */
[----:B------:R-:W1:Y:S02]  /*8f00*/  @!P0 SYNCS.PHASECHK.TRANS64 P0, [R0+URZ+0x70], R2 ;  /* 0x00007002000085a7 */ /* 0x000e6400080010ff */
[----:B-1----:R-:W-:Y:S05]  /*8f10*/  @!P0 BRA `(.L_x_70) ;  /* 0xfffffffc00f08947 */ /* 0x002fea000383ffff */
[----:B------:R-:W-:Y:S05]  /*8f20*/  BRA `(.L_x_156) ;  /* 0xffffffb000dc7947 */ /* 0x000fea000383ffff */
.L_x_73:
[----:B------:R-:W-:Y:S07]  /*8f30*/  MOV R0, UR4 ;  /* 0x0000000400007c02 */ /* 0x000fee0008000f00 */
.L_x_157:
[----:B---3--:R3:W1:Y:S02]  /*8f40*/  SYNCS.PHASECHK.TRANS64.TRYWAIT P0, [R0+URZ+0x68], R2 ;  /* 0x00006802000075a7 */ /* 0x00866400080011ff */
[----:B-1----:R-:W-:Y:S05]  /*8f50*/  @!P0 NANOSLEEP.SYNCS 0x989680 ;  /* 0x009896800000895d */ /* 0x002fea0003900000 */
[----:B------:R-:W1:Y:S02]  /*8f60*/  @!P0 SYNCS.PHASECHK.TRANS64 P0, [R0+URZ+0x68], R2 ;  /* 0x00006802000085a7 */ /* 0x000e6400080010ff */
[----:B-1----:R-:W-:Y:S05]  /*8f70*/  @!P0 BRA `(.L_x_157) ;  /* 0xfffffffc00f08947 */ /* 0x002fea000383ffff */
[----:B------:R-:W-:Y:S05]  /*8f80*/  BRA `(.L_x_72) ;  /* 0xffffffb400bc7947 */ /* 0x000fea000383ffff */
.L_x_76:
[----:B------:R-:W-:Y:S07]  /*8f90*/  MOV R0, UR4 ;  /* 0x0000000400007c02 */ /* 0x000fee0008000f00 */
.L_x_158:
[----:B--2---:R2:W3:Y:S02]  /*8fa0*/  SYNCS.PHASECHK.TRANS64.TRYWAIT P0, [R0+URZ+0x40], R14 ;  /* 0x0000400e000075a7 */ /* 0x0044e400080011ff */
[----:B---3--:R-:W-:Y:S05]  /*8fb0*/  @!P0 NANOSLEEP.SYNCS 0x989680 ;  /* 0x009896800000895d */ /* 0x008fea0003900000 */
[----:B------:R-:W3:Y:S02]  /*8fc0*/  @!P0 SYNCS.PHASECHK.TRANS64 P0, [R0+URZ+0x40], R14 ;  /* 0x0000400e000085a7 */ /* 0x000ee400080010ff */
[----:B---3--:R-:W-:Y:S05]  /*8fd0*/  @!P0 BRA `(.L_x_158) ;  /* 0xfffffffc00f08947 */ /* 0x008fea000383ffff */
[----:B------:R-:W-:Y:S05]  /*8fe0*/  BRA `(.L_x_159) ;  /* 0xffffffb800347947 */ /* 0x000fea000383ffff */
.L_x_77:
[----:B------:R-:W-:Y:S07]  /*8ff0*/  MOV R0, UR4 ;  /* 0x0000000400007c02 */ /* 0x000fee0008000f00 */
.L_x_160:
[----:B--2---:R2:W3:Y:S02]  /*9000*/  SYNCS.PHASECHK.TRANS64.TRYWAIT P0, [R0+URZ+0x48], R14 ;  /* 0x0000480e000075a7 */ /* 0x0044e400080011ff */
[----:B---3--:R-:W-:Y:S05]  /*9010*/  @!P0 NANOSLEEP.SYNCS 0x989680 ;  /* 0x009896800000895d */ /* 0x008fea0003900000 */
[----:B------:R-:W3:Y:S02]  /*9020*/  @!P0 SYNCS.PHASECHK.TRANS64 P0, [R0+URZ+0x48], R14 ;  /* 0x0000480e000085a7 */ /* 0x000ee400080010ff */
[----:B---3--:R-:W-:Y:S05]  /*9030*/  @!P0 BRA `(.L_x_160) ;  /* 0xfffffffc00f08947 */ /* 0x008fea000383ffff */
[----:B------:R-:W-:Y:S05]  /*9040*/  BRA `(.L_x_161) ;  /* 0xffffffb800707947 */ /* 0x000fea000383ffff */
.L_x_78:
[----:B------:R-:W-:Y:S07]  /*9050*/  MOV R0, UR4 ;  /* 0x0000000400007c02 */ /* 0x000fee0008000f00 */
.L_x_162:
[----:B--2---:R2:W3:Y:S02]  /*9060*/  SYNCS.PHASECHK.TRANS64.TRYWAIT P0, [R0+URZ+0x50], R14 ;  /* 0x0000500e000075a7 */ /* 0x0044e400080011ff */
[----:B---3--:R-:W-:Y:S05]  /*9070*/  @!P0 NANOSLEEP.SYNCS 0x989680 ;  /* 0x009896800000895d */ /* 0x008fea0003900000 */
[----:B------:R-:W3:Y:S02]  /*9080*/  @!P0 SYNCS.PHASECHK.TRANS64 P0, [R0+URZ+0x50], R14 ;  /* 0x0000500e000085a7 */ /* 0x000ee400080010ff */
[----:B---3--:R-:W-:Y:S05]  /*9090*/  @!P0 BRA `(.L_x_162) ;  /* 0xfffffffc00f08947 */ /* 0x008fea000383ffff */
[----:B------:R-:W-:Y:S05]  /*90a0*/  BRA `(.L_x_163) ;  /* 0xffffffb800b47947 */ /* 0x000fea000383ffff */
.L_x_79:
[----:B------:R-:W-:Y:S07]  /*90b0*/  MOV R0, UR4 ;  /* 0x0000000400007c02 */ /* 0x000fee0008000f00 */
.L_x_164:
[----:B-1----:R1:W2:Y:S02]  /*90c0*/  SYNCS.PHASECHK.TRANS64.TRYWAIT P0, [R0+URZ+0x58], R14 ;  /* 0x0000580e000075a7 */ /* 0x0022a400080011ff */
[----:B--2---:R-:W-:Y:S05]  /*90d0*/  @!P0 NANOSLEEP.SYNCS 0x989680 ;  /* 0x009896800000895d */ /* 0x004fea0003900000 */
[----:B------:R-:W2:Y:S02]  /*90e0*/  @!P0 SYNCS.PHASECHK.TRANS64 P0, [R0+URZ+0x58], R14 ;  /* 0x0000580e000085a7 */ /* 0x000ea400080010ff */
[----:B--2---:R-:W-:Y:S05]  /*90f0*/  @!P0 BRA `(.L_x_164) ;  /* 0xfffffffc00f08947 */ /* 0x004fea000383ffff */
[----:B------:R-:W-:Y:S05]  /*9100*/  BRA `(.L_x_165) ;  /* 0xffffffbc00387947 */ /* 0x000fea000383ffff */
.L_x_81:
[----:B------:R-:W-:-:S07]  /*9110*/  MOV R0, UR4 ;  /* 0x0000000400007c02 */ /* 0x000fce0008000f00 */
.L_x_166:
[----:B-1----:R1:W2:Y:S02]  /*9120*/  SYNCS.PHASECHK.TRANS64.TRYWAIT P0, [R0+URZ+0x40], R2 ;  /* 0x00004002000075a7 */ /* 0x0022a400080011ff */
[----:B--2---:R-:W-:Y:S05]  /*9130*/  @!P0 NANOSLEEP.SYNCS 0x989680 ;  /* 0x009896800000895d */ /* 0x004fea0003900000 */
[----:B------:R-:W2:Y:S02]  /*9140*/  @!P0 SYNCS.PHASECHK.TRANS64 P0, [R0+URZ+0x40], R2 ;  /* 0x00004002000085a7 */ /* 0x000ea400080010ff */
[----:B--2---:R-:W-:Y:S05]  /*9150*/  @!P0 BRA `(.L_x_166) ;  /* 0xfffffffc00f08947 */ /* 0x004fea000383ffff */
[----:B------:R-:W-:Y:S05]  /*9160*/  BRA `(.L_x_167) ;  /* 0xffffffbc00a87947 */ /* 0x000fea000383ffff */
.L_x_82:
[----:B-1----:R-:W-:-:S07]  /*9170*/  MOV R0, UR4 ;  /* 0x0000000400007c02 */ /* 0x002fce0008000f00 */
.L_x_168:
[----:B-1----:R1:W2:Y:S02]  /*9180*/  SYNCS.PHASECHK.TRANS64.TRYWAIT P0, [R0+URZ+0x48], R2 ;  /* 0x00004802000075a7 */ /* 0x0022a400080011ff */
[----:B--2---:R-:W-:Y:S05]  /*9190*/  @!P0 NANOSLEEP.SYNCS 0x989680 ;  /* 0x009896800000895d */ /* 0x004fea0003900000 */
[----:B------:R-:W2:Y:S02]  /*91a0*/  @!P0 SYNCS.PHASECHK.TRANS64 P0, [R0+URZ+0x48], R2 ;  /* 0x00004802000085a7 */ /* 0x000ea400080010ff */
[----:B--2---:R-:W-:Y:S05]  /*91b0*/  @!P0 BRA `(.L_x_168) ;  /* 0xfffffffc00f08947 */ /* 0x004fea000383ffff */
[----:B------:R-:W-:Y:S05]  /*91c0*/  BRA `(.L_x_169) ;  /* 0xffffffbc00987947 */ /* 0x000fea000383ffff */
.L_x_83:
[----:B-1----:R-:W-:-:S07]  /*91d0*/  MOV R0, UR4 ;  /* 0x0000000400007c02 */ /* 0x002fce0008000f00 */
.L_x_170:
[----:B-1----:R1:W2:Y:S02]  /*91e0*/  SYNCS.PHASECHK.TRANS64.TRYWAIT P0, [R0+URZ+0x50], R2 ;  /* 0x00005002000075a7 */ /* 0x0022a400080011ff */
[----:B--2---:R-:W-:Y:S05]  /*91f0*/  @!P0 NANOSLEEP.SYNCS 0x989680 ;  /* 0x009896800000895d */ /* 0x004fea0003900000 */
[----:B------:R-:W2:Y:S02]  /*9200*/  @!P0 SYNCS.PHASECHK.TRANS64 P0, [R0+URZ+0x50], R2 ;  /* 0x00005002000085a7 */ /* 0x000ea400080010ff */
[----:B--2---:R-:W-:Y:S05]  /*9210*/  @!P0 BRA `(.L_x_170) ;  /* 0xfffffffc00f08947 */ /* 0x004fea000383ffff */
[----:B------:R-:W-:Y:S05]  /*9220*/  BRA `(.L_x_171) ;  /* 0xffffffbc00887947 */ /* 0x000fea000383ffff */
.L_x_85:
[----:B--2---:R2:W4:Y:S02]  /*9230*/  SYNCS.PHASECHK.TRANS64.TRYWAIT P0, [R0+URZ+0x70], R2 ;  /* 0x00007002000075a7 */ /* 0x00452400080011ff */
[----:B----4-:R-:W-:Y:S05]  /*9240*/  @!P0 NANOSLEEP.SYNCS 0x989680 ;  /* 0x009896800000895d */ /* 0x010fea0003900000 */
[----:B------:R-:W4:Y:S02]  /*9250*/  @!P0 SYNCS.PHASECHK.TRANS64 P0, [R0+URZ+0x70], R2 ;  /* 0x00007002000085a7 */ /* 0x000f2400080010ff */
[----:B----4-:R-:W-:Y:S05]  /*9260*/  @!P0 BRA `(.L_x_85) ;  /* 0xfffffffc00f08947 */ /* 0x010fea000383ffff */
[----:B------:R-:W-:Y:S05]  /*9270*/  BRA `(.L_x_172) ;  /* 0xffffffc000607947 */ /* 0x000fea000383ffff */
.L_x_96:
[----:B-1----:R-:W-:Y:S04]  /*9280*/  MOV R0, UR36 ;  /* 0x0000002400007c02 */ /* 0x002fe80008000f00 */
[----:B------:R1:W3:Y:S03]  /*9290*/  SYNCS.PHASECHK.TRANS64.TRYWAIT P1, [R0+URZ+0x20], R3 ;  /* 0x00002003000075a7 */ /* 0x0002e600080211ff */
[----:B---3--:R-:W-:Y:S05]  /*92a0*/  @!P1 NANOSLEEP.SYNCS 0x989680 ;  /* 0x009896800000995d */ /* 0x008fea0003900000 */
[----:B------:R-:W3:Y:S02]  /*92b0*/  @!P1 SYNCS.PHASECHK.TRANS64 P1, [R0+URZ+0x20], R3 ;  /* 0x00002003000095a7 */ /* 0x000ee400080210ff */
[----:B---3--:R-:W-:Y:S05]  /*92c0*/  @!P1 BRA `(.L_x_96) ;  /* 0xfffffffc00ec9947 */ /* 0x008fea000383ffff */
[----:B------:R-:W-:Y:S05]  /*92d0*/  BRA `(.L_x_95) ;  /* 0xffffffcc00987947 */ /* 0x000fea000383ffff */
.L_x_98:
[----:B-1----:R1:W2:Y:S02]  /*92e0*/  SYNCS.PHASECHK.TRANS64.TRYWAIT P0, [R84+URZ+0x90], R2 ;  /* 0x00009002540075a7 */ /* 0x0022a400080011ff */
[----:B--2---:R-:W-:Y:S05]  /*92f0*/  @!P0 NANOSLEEP.SYNCS 0x989680 ;  /* 0x009896800000895d */ /* 0x004fea0003900000 */
[----:B------:R-:W2:Y:S02]  /*9300*/  @!P0 SYNCS.PHASECHK.TRANS64 P0, [R84+URZ+0x90], R2 ;  /* 0x00009002540085a7 */ /* 0x000ea400080010ff */
[----:B--2---:R-:W-:Y:S05]  /*9310*/  @!P0 BRA `(.L_x_98) ;  /* 0xfffffffc00f08947 */ /* 0x004fea000383ffff */
[----:B------:R-:W-:Y:S05]  /*9320*/  BRA `(.L_x_97) ;  /* 0xffffffcc00c47947 */ /* 0x000fea000383ffff */
.L_x_107:
[----:B-1----:R1:W2:Y:S02]  /*9330*/  SYNCS.PHASECHK.TRANS64.TRYWAIT P0, [R2+URZ+0x20], R0 ;  /* 0x00002000020075a7 */ /* 0x0022a400080011ff */
[----:B--2---:R-:W-:Y:S05]  /*9340*/  @!P0 NANOSLEEP.SYNCS 0x989680 ;  /* 0x009896800000895d */ /* 0x004fea0003900000 */
[----:B------:R-:W2:Y:S02]  /*9350*/  @!P0 SYNCS.PHASECHK.TRANS64 P0, [R2+URZ+0x20], R0 ;  /* 0x00002000020085a7 */ /* 0x000ea400080010ff */
[----:B--2---:R-:W-:Y:S05]  /*9360*/  @!P0 BRA `(.L_x_107) ;  /* 0xfffffffc00f08947 */ /* 0x004fea000383ffff */
[----:B------:R-:W-:Y:S05]  /*9370*/  BRA `(.L_x_106) ;  /* 0xffffffd400e87947 */ /* 0x000fea000383ffff */
.L_x_115:
[----:B-1----:R1:W2:Y:S02]  /*9380*/  SYNCS.PHASECHK.TRANS64.TRYWAIT P0, [R0+URZ+0x20], R5 ;  /* 0x00002005000075a7 */ /* 0x0022a400080011ff */
[----:B--2---:R-:W-:Y:S05]  /*9390*/  @!P0 NANOSLEEP.SYNCS 0x989680 ;  /* 0x009896800000895d */ /* 0x004fea0003900000 */
[----:B------:R-:W2:Y:S02]  /*93a0*/  @!P0 SYNCS.PHASECHK.TRANS64 P0, [R0+URZ+0x20], R5 ;  /* 0x00002005000085a7 */ /* 0x000ea400080010ff */
[----:B--2---:R-:W-:Y:S05]  /*93b0*/  @!P0 BRA `(.L_x_115) ;  /* 0xfffffffc00f08947 */ /* 0x004fea000383ffff */
[----:B------:R-:W-:Y:S05]  /*93c0*/  BRA `(.L_x_114) ;  /* 0xffffffe0002c7947 */ /* 0x000fea000383ffff */
.L_x_123:
[----:B--2---:R2:W3:Y:S02]  /*93d0*/  SYNCS.PHASECHK.TRANS64.TRYWAIT P0, [R2+URZ+0x20], R0 ;  /* 0x00002000020075a7 */ /* 0x0044e400080011ff */
[----:B---3--:R-:W-:Y:S05]  /*93e0*/  @!P0 NANOSLEEP.SYNCS 0x989680 ;  /* 0x009896800000895d */ /* 0x008fea0003900000 */
[----:B------:R-:W3:Y:S02]  /*93f0*/  @!P0 SYNCS.PHASECHK.TRANS64 P0, [R2+URZ+0x20], R0 ;  /* 0x00002000020085a7 */ /* 0x000ee400080010ff */
[----:B---3--:R-:W-:Y:S05]  /*9400*/  @!P0 BRA `(.L_x_123) ;  /* 0xfffffffc00f08947 */ /* 0x008fea000383ffff */
[----:B------:R-:W-:Y:S05]  /*9410*/  BRA `(.L_x_122) ;  /* 0xffffffe800707947 */ /* 0x000fea000383ffff */
        .weak           $__internal_0_$__cuda_sm10x_tcgen05_guardrail_trap_col_being_dealloced_not_returned_by_alloc
        .type           $__internal_0_$__cuda_sm10x_tcgen05_guardrail_trap_col_being_dealloced_not_returned_by_alloc,@function
        .size           $__internal_0_$__cuda_sm10x_tcgen05_guardrail_trap_col_being_dealloced_not_returned_by_alloc,($__internal_1_$__cuda_sm10x_tcgen05_guardrail_trap_phase_invalid_during_alloc - $__internal_0_$__cuda_sm10x_tcgen05_guardrail_trap_col_being_dealloced_not_returned_by_alloc)
$__internal_0_$__cuda_sm10x_tcgen05_guardrail_trap_col_being_dealloced_not_returned_by_alloc:
[----:B------:R-:W-:Y:S05]  /*9420*/  BPT.TRAP 0x1 ;  /* 0x000000040000795c */ /* 0x000fea0000300000 */
[----:B------:R-:W-:-:S04]  /*9430*/  HFMA2 R3, -RZ, RZ, 0, 0 ;  /* 0x00000000ff037431 */ /* 0x000fc800000001ff */
[----:B------:R-:W-:Y:S05]  /*9440*/  RET.REL.NODEC R2 `(_ZN7cutlass13device_kernelINS_4gemm6kernel13GemmUniversalIN4cute5tupleIJiiiiEEENS1_10collective13CollectiveMmaINS1_35MainloopSm100TmaUmmaWarpSpecializedILi2ELi2ELi4ENS5_IJNS4_1CILi1EEESB_SB_EEEEENS5_IJNSA_ILi64EEENSA_ILi128EEESF_EEENS_10tfloat32_tENS5_IJSB_llEEESH_NS5_IJlSB_lEEENS4_8TiledMMAINS4_8MMA_AtomIJNS4_17SM100_MMA_TF32_SSISH_SH_fLi64ELi128ELNS4_4UMMA5MajorE1ELSO_0ELNSN_7ScaleInE0ELSP_0EEEEEENS4_6LayoutISC_NS5_IJNSA_ILi0EEEST_ST_EEEEENS5_IJNS4_10UnderscoreESW_SW_EEEEENS4_13SM90_TMA_LOADENS4_14ComposedLayoutINS4_7SwizzleILi2ELi5ELi2EEENS4_18smem_ptr_flag_bitsILi32EEENSS_INS5_IJNSA_ILi32EEENSA_ILi4EEEEEENS5_IJSB_S15_EEEEEEEvNS4_8identityESZ_NS10_INS11_ILi3ELi4ELi3EEES14_NSS_INS5_IJNSA_ILi8EEES15_EEENS5_IJS15_SB_EEEEEEEvS1B_EENS_8epilogue10collective18CollectiveEpilogueINS1J_23Sm100TmaWarpSpecializedILi4ELi2ELi16ELb1ELb0EEEJSG_NS5_IJNSS_ISE_SB_EENSS_IS15_SB_EEEEESH_SJ_SH_SJ_NS1J_6fusion15FusionCallbacksIS1N_NS1R_17LinearCombinationISH_fSH_fLNS_15FloatRoundStyleE2EEESG_S1Q_JEEENS4_5SM1004TMEM4LOAD26SM100_TMEM_LOAD_16dp128b8xESZ_S1H_NS4_17SM75_U32x4_LDSM_NENS4_14SM90_TMA_STOREES1H_NS4_17SM90_U32x4_STSM_NENS4_39AutoVectorizingCopyWithAssumedAlignmentILi128EEEEEEvvEEEEvNT_6ParamsE) ;  /* 0xffffff6802ec7950 */ /* 0x000fea0003c3ffff */
        .weak           $__internal_1_$__cuda_sm10x_tcgen05_guardrail_trap_phase_invalid_during_alloc
        .type           $__internal_1_$__cuda_sm10x_tcgen05_guardrail_trap_phase_invalid_during_alloc,@function
        .size           $__internal_1_$__cuda_sm10x_tcgen05_guardrail_trap_phase_invalid_during_alloc,($__internal_2_$__cuda_sm10x_tcgen05_guardrail_trap_unallocated_columns_being_dealloced - $__internal_1_$__cuda_sm10x_tcgen05_guardrail_trap_phase_invalid_during_alloc)
$__internal_1_$__cuda_sm10x_tcgen05_guardrail_trap_phase_invalid_during_alloc:
[----:B------:R-:W-:Y:S05]  /*9450*/  BPT.TRAP 0x1 ;  /* 0x000000040000795c */ /* 0x000fea0000300000 */
[----:B------:R-:W-:-:S04]  /*9460*/  MOV R3, 0x0 ;  /* 0x0000000000037802 */ /* 0x000fc80000000f00 */
[----:B------:R-:W-:Y:S05]  /*9470*/  RET.REL.NODEC R2 `(_ZN7cutlass13device_kernelINS_4gemm6kernel13GemmUniversalIN4cute5tupleIJiiiiEEENS1_10collective13CollectiveMmaINS1_35MainloopSm100TmaUmmaWarpSpecializedILi2ELi2ELi4ENS5_IJNS4_1CILi1EEESB_SB_EEEEENS5_IJNSA_ILi64EEENSA_ILi128EEESF_EEENS_10tfloat32_tENS5_IJSB_llEEESH_NS5_IJlSB_lEEENS4_8TiledMMAINS4_8MMA_AtomIJNS4_17SM100_MMA_TF32_SSISH_SH_fLi64ELi128ELNS4_4UMMA5MajorE1ELSO_0ELNSN_7ScaleInE0ELSP_0EEEEEENS4_6LayoutISC_NS5_IJNSA_ILi0EEEST_ST_EEEEENS5_IJNS4_10UnderscoreESW_SW_EEEEENS4_13SM90_TMA_LOADENS4_14ComposedLayoutINS4_7SwizzleILi2ELi5ELi2EEENS4_18smem_ptr_flag_bitsILi32EEENSS_INS5_IJNSA_ILi32EEENSA_ILi4EEEEEENS5_IJSB_S15_EEEEEEEvNS4_8identityESZ_NS10_INS11_ILi3ELi4ELi3EEES14_NSS_INS5_IJNSA_ILi8EEES15_EEENS5_IJS15_SB_EEEEEEEvS1B_EENS_8epilogue10collective18CollectiveEpilogueINS1J_23Sm100TmaWarpSpecializedILi4ELi2ELi16ELb1ELb0EEEJSG_NS5_IJNSS_ISE_SB_EENSS_IS15_SB_EEEEESH_SJ_SH_SJ_NS1J_6fusion15FusionCallbacksIS1N_NS1R_17LinearCombinationISH_fSH_fLNS_15FloatRoundStyleE2EEESG_S1Q_JEEENS4_5SM1004TMEM4LOAD26SM100_TMEM_LOAD_16dp128b8xESZ_S1H_NS4_17SM75_U32x4_LDSM_NENS4_14SM90_TMA_STOREES1H_NS4_17SM90_U32x4_STSM_NENS4_39AutoVectorizingCopyWithAssumedAlignmentILi128EEEEEEvvEEEEvNT_6ParamsE) ;  /* 0xffffff6802e07950 */ /* 0x000fea0003c3ffff */
        .weak           $__internal_2_$__cuda_sm10x_tcgen05_guardrail_trap_unallocated_columns_being_dealloced
        .type           $__internal_2_$__cuda_sm10x_tcgen05_guardrail_trap_unallocated_columns_being_dealloced,@function
        .size           $__internal_2_$__cuda_sm10x_tcgen05_guardrail_trap_unallocated_columns_being_dealloced,(.L_x_174 - $__internal_2_$__cuda_sm10x_tcgen05_guardrail_trap_unallocated_columns_being_dealloced)
$__internal_2_$__cuda_sm10x_tcgen05_guardrail_trap_unallocated_columns_being_dealloced:
[----:B------:R-:W-:Y:S05]  /*9480*/  BPT.TRAP 0x1 ;  /* 0x000000040000795c */ /* 0x000fea0000300000 */
[----:B------:R-:W-:-:S04]  /*9490*/  HFMA2 R3, -RZ, RZ, 0, 0 ;  /* 0x00000000ff037431 */ /* 0x000fc800000001ff */
[----:B------:R-:W-:Y:S05]  /*94a0*/  RET.REL.NODEC R2 `(_ZN7cutlass13device_kernelINS_4gemm6kernel13GemmUniversalIN4cute5tupleIJiiiiEEENS1_10collective13CollectiveMmaINS1_35MainloopSm100TmaUmmaWarpSpecializedILi2ELi2ELi4ENS5_IJNS4_1CILi1EEESB_SB_EEEEENS5_IJNSA_ILi64EEENSA_ILi128EEESF_EEENS_10tfloat32_tENS5_IJSB_llEEESH_NS5_IJlSB_lEEENS4_8TiledMMAINS4_8MMA_AtomIJNS4_17SM100_MMA_TF32_SSISH_SH_fLi64ELi128ELNS4_4UMMA5MajorE1ELSO_0ELNSN_7ScaleInE0ELSP_0EEEEEENS4_6LayoutISC_NS5_IJNSA_ILi0EEEST_ST_EEEEENS5_IJNS4_10UnderscoreESW_SW_EEEEENS4_13SM90_TMA_LOADENS4_14ComposedLayoutINS4_7SwizzleILi2ELi5ELi2EEENS4_18smem_ptr_flag_bitsILi32EEENSS_INS5_IJNSA_ILi32EEENSA_ILi4EEEEEENS5_IJSB_S15_EEEEEEEvNS4_8identityESZ_NS10_INS11_ILi3ELi4ELi3EEES14_NSS_INS5_IJNSA_ILi8EEES15_EEENS5_IJS15_SB_EEEEEEEvS1B_EENS_8epilogue10collective18CollectiveEpilogueINS1J_23Sm100TmaWarpSpecializedILi4ELi2ELi16ELb1ELb0EEEJSG_NS5_IJNSS_ISE_SB_EENSS_IS15_SB_EEEEESH_SJ_SH_SJ_NS1J_6fusion15FusionCallbacksIS1N_NS1R_17LinearCombinationISH_fSH_fLNS_15FloatRoundStyleE2EEESG_S1Q_JEEENS4_5SM1004TMEM4LOAD26SM100_TMEM_LOAD_16dp128b8xESZ_S1H_NS4_17SM75_U32x4_LDSM_NENS4_14SM90_TMA_STOREES1H_NS4_17SM90_U32x4_STSM_NENS4_39AutoVectorizingCopyWithAssumedAlignmentILi128EEEEEEvvEEEEvNT_6ParamsE) ;  /* 0xffffff6802d47950 */ /* 0x000fea0003c3ffff */
.L_x_173:
[----:B------:R-:W-:-:S00]  /*94b0*/  BRA `(.L_x_173) ;  /* 0xfffffffc00fc7947 */ /* 0x000fc0000383ffff */
[----:B------:R-:W-:-:S00]  /*94c0*/  NOP ;  /* 0x0000000000007918 */ /* 0x000fc00000000000 */
        /* <DEDUP_REMOVED lines=11> */
.L_x_174:


//--------------------- .nv.global.init           --------------------------
	.section	.nv.global.init,"aw",@progbits
.nv.global.init:
	.type		$str$27,@object
	.size		$str$27,($str$28 - $str$27)
$str$27:
        /*0000*/ 	.byte	0x28, 0x61, 0x64, 0x64, 0x72, 0x65, 0x73, 0x73, 0x20, 0x26, 0x20, 0x6d, 0x61, 0x73, 0x6b, 0x29
        /*0010*/ 	.byte	0x20, 0x3d, 0x3d, 0x20, 0x30, 0x00
	.type		$str$28,@object
	.size		$str$28,($str$26 - $str$28)
$str$28:
        /*0016*/ 	.byte	0x2f, 0x74, 0x6d, 0x70, 0x2f, 0x63, 0x75, 0x74, 0x6c, 0x61, 0x73, 0x73, 0x5f, 0x73, 0x77, 0x65
        /*0026*/ 	.byte	0x65, 0x70, 0x5f, 0x73, 0x72, 0x63, 0x2f, 0x69, 0x6e, 0x63, 0x6c, 0x75, 0x64, 0x65, 0x2f, 0x63
        /*0036*/ 	.byte	0x75, 0x74, 0x65, 0x2f, 0x70, 0x6f, 0x69, 0x6e, 0x74, 0x65, 0x72, 0x5f, 0x66, 0x6c, 0x61, 0x67
        /*0046*/ 	.byte	0x67, 0x65, 0x64, 0x2e, 0x68, 0x70, 0x70, 0x00
	.type		$str$26,@object
	.size		$str$26,($str$25 - $str$26)
$str$26:
        /*004e*/ 	.byte	0x2f, 0x74, 0x6d, 0x70, 0x2f, 0x63, 0x75, 0x74, 0x6c, 0x61, 0x73, 0x73, 0x5f, 0x73, 0x77, 0x65
        /*005e*/ 	.byte	0x65, 0x70, 0x5f, 0x73, 0x72, 0x63, 0x2f, 0x69, 0x6e, 0x63, 0x6c, 0x75, 0x64, 0x65, 0x2f, 0x63
        /*006e*/ 	.byte	0x75, 0x74, 0x65, 0x2f, 0x61, 0x74, 0x6f, 0x6d, 0x2f, 0x63, 0x6f, 0x70, 0x79, 0x5f, 0x74, 0x72
        /*007e*/ 	.byte	0x61, 0x69, 0x74, 0x73, 0x5f, 0x73, 0x6d, 0x31, 0x30, 0x30, 0x2e, 0x68, 0x70, 0x70, 0x00
	.type		$str$25,@object
	.size		$str$25,(__unnamed_1 - $str$25)
$str$25:
        /*008d*/ 	.byte	0x28, 0x28, 0x75, 0x69, 0x6e, 0x74, 0x33, 0x32, 0x5f, 0x74, 0x28, 0x74, 0x68, 0x72, 0x65, 0x61
        /*009d*/ 	.byte	0x64, 0x49, 0x64, 0x78, 0x2e, 0x78, 0x29, 0x20, 0x2f, 0x20, 0x33, 0x32, 0x29, 0x20, 0x25, 0x20
        /*00ad*/ 	.byte	0x34, 0x29, 0x20, 0x3d, 0x3d, 0x20, 0x28, 0x28, 0x28, 0x74, 0x6d, 0x65, 0x6d, 0x5f, 0x61, 0x64
        /*00bd*/ 	.byte	0x64, 0x72, 0x20, 0x3e, 0x3e, 0x20, 0x31, 0x36, 0x29, 0x20, 0x2f, 0x20, 0x33, 0x32, 0x29, 0x20
        /*00cd*/ 	.byte	0x25, 0x20, 0x34, 0x29, 0x00
	.type		__unnamed_1,@object
	.size		__unnamed_1,(__unnamed_2 - __unnamed_1)
__unnamed_1:
        /*00d2*/ 	.byte	0x61, 0x75, 0x74, 0x6f, 0x20, 0x63, 0x75, 0x74, 0x65, 0x3a, 0x3a, 0x61, 0x73, 0x5f, 0x70, 0x6f
        /* <DEDUP_REMOVED lines=24> */
        /*0262*/ 	.byte	0x30, 0x34, 0x38, 0x3e, 0x3e, 0x3e, 0x3e, 0x5d, 0x00
	.type		__unnamed_2,@object
	.size		__unnamed_2,(.L_2 - __unnamed_2)
__unnamed_2:
        /* <DEDUP_REMOVED lines=45> */
        /*053b*/ 	.byte	0x3e, 0x3e, 0x3e, 0x5d, 0x00
.L_2:


//--------------------- .nv.shared._ZN7cutlass13device_kernelINS_4gemm6kernel13GemmUniversalIN4cute5tupleIJiiiiEEENS1_10collective13CollectiveMmaINS1_35MainloopSm100TmaUmmaWarpSpecializedILi2ELi2ELi4ENS5_IJNS4_1CILi1EEESB_SB_EEEEENS5_IJNSA_ILi64EEENSA_ILi128EEESF_EEENS_10tfloat32_tENS5_IJSB_llEEESH_NS5_IJlSB_lEEENS4_8TiledMMAINS4_8MMA_AtomIJNS4_17SM100_MMA_TF32_SSISH_SH_fLi64ELi128ELNS4_4UMMA5MajorE1ELSO_0ELNSN_7ScaleInE0ELSP_0EEEEEENS4_6LayoutISC_NS5_IJNSA_ILi0EEEST_ST_EEEEENS5_IJNS4_10UnderscoreESW_SW_EEEEENS4_13SM90_TMA_LOADENS4_14ComposedLayoutINS4_7SwizzleILi2ELi5ELi2EEENS4_18smem_ptr_flag_bitsILi32EEENSS_INS5_IJNSA_ILi32EEENSA_ILi4EEEEEENS5_IJSB_S15_EEEEEEEvNS4_8identityESZ_NS10_INS11_ILi3ELi4ELi3EEES14_NSS_INS5_IJNSA_ILi8EEES15_EEENS5_IJS15_SB_EEEEEEEvS1B_EENS_8epilogue10collective18CollectiveEpilogueINS1J_23Sm100TmaWarpSpecializedILi4ELi2ELi16ELb1ELb0EEEJSG_NS5_IJNSS_ISE_SB_EENSS_IS15_SB_EEEEESH_SJ_SH_SJ_NS1J_6fusion15FusionCallbacksIS1N_NS1R_17LinearCombinationISH_fSH_fLNS_15FloatRoundStyleE2EEESG_S1Q_JEEENS4_5SM1004TMEM4LOAD26SM100_TMEM_LOAD_16dp128b8xESZ_S1H_NS4_17SM75_U32x4_LDSM_NENS4_14SM90_TMA_STOREES1H_NS4_17SM90_U32x4_STSM_NENS4_39AutoVectorizingCopyWithAssumedAlignmentILi128EEEEEEvvEEEEvNT_6ParamsE --------------------------
	.section	.nv.shared._ZN7cutlass13device_kernelINS_4gemm6kernel13GemmUniversalIN4cute5tupleIJiiiiEEENS1_10collective13CollectiveMmaINS1_35MainloopSm100TmaUmmaWarpSpecializedILi2ELi2ELi4ENS5_IJNS4_1CILi1EEESB_SB_EEEEENS5_IJNSA_ILi64EEENSA_ILi128EEESF_EEENS_10tfloat32_tENS5_IJSB_llEEESH_NS5_IJlSB_lEEENS4_8TiledMMAINS4_8MMA_AtomIJNS4_17SM100_MMA_TF32_SSISH_SH_fLi64ELi128ELNS4_4UMMA5MajorE1ELSO_0ELNSN_7ScaleInE0ELSP_0EEEEEENS4_6LayoutISC_NS5_IJNSA_ILi0EEEST_ST_EEEEENS5_IJNS4_10UnderscoreESW_SW_EEEEENS4_13SM90_TMA_LOADENS4_14ComposedLayoutINS4_7SwizzleILi2ELi5ELi2EEENS4_18smem_ptr_flag_bitsILi32EEENSS_INS5_IJNSA_ILi32EEENSA_ILi4EEEEEENS5_IJSB_S15_EEEEEEEvNS4_8identityESZ_NS10_INS11_ILi3ELi4ELi3EEES14_NSS_INS5_IJNSA_ILi8EEES15_EEENS5_IJS15_SB_EEEEEEEvS1B_EENS_8epilogue10collective18CollectiveEpilogueINS1J_23Sm100TmaWarpSpecializedILi4ELi2ELi16ELb1ELb0EEEJSG_NS5_IJNSS_ISE_SB_EENSS_IS15_SB_EEEEESH_SJ_SH_SJ_NS1J_6fusion15FusionCallbacksIS1N_NS1R_17LinearCombinationISH_fSH_fLNS_15FloatRoundStyleE2EEESG_S1Q_JEEENS4_5SM1004TMEM4LOAD26SM100_TMEM_LOAD_16dp128b8xESZ_S1H_NS4_17SM75_U32x4_LDSM_NENS4_14SM90_TMA_STOREES1H_NS4_17SM90_U32x4_STSM_NENS4_39AutoVectorizingCopyWithAssumedAlignmentILi128EEEEEEvvEEEEvNT_6ParamsE,"aw",@nobits
	.sectionflags	@""
	.align	16
	.zero		1024


//--------------------- .nv.shared.reserved.0     --------------------------
	.section	.nv.shared.reserved.0,"aw",@nobits
	.weak		__nv_reservedSMEM_offset_0_alias
	.size		__nv_reservedSMEM_offset_0_alias, 0, 64
	.other		__nv_reservedSMEM_offset_0_alias,@"STO_CUDA_RESERVED_SHARED STV_DEFAULT"
__nv_reservedSMEM_offset_0_alias:
	.zero		0
.nv.shared.reserved.0:
	.zero		64
	.weak		__nv_reservedSMEM_tcgen05_partition
	.type		__nv_reservedSMEM_tcgen05_partition,@object
	.size		__nv_reservedSMEM_tcgen05_partition,(.L_0 - __nv_reservedSMEM_tcgen05_partition)
__nv_reservedSMEM_tcgen05_partition:
	.zero		32
.L_0:


//--------------------- .nv.global                --------------------------
	.section	.nv.global,"aw",@nobits
.nv.global:
	.type		_ZN40_INTERNAL_01609f52_4_k_cu_f2a15eee_356034cute1_E,@object
	.size		_ZN40_INTERNAL_01609f52_4_k_cu_f2a15eee_356034cute1_E,(_ZN40_INTERNAL_01609f52_4_k_cu_f2a15eee_356034cuda3std3__45__cpo6cbeginE - _ZN40_INTERNAL_01609f52_4_k_cu_f2a15eee_356034cute1_E)
_ZN40_INTERNAL_01609f52_4_k_cu_f2a15eee_356034cute1_E:
	.zero		1
	.type		_ZN40_INTERNAL_01609f52_4_k_cu_f2a15eee_356034cuda3std3__45__cpo6cbeginE,@object
	.size		_ZN40_INTERNAL_01609f52_4_k_cu_f2a15eee_356034cuda3std3__45__cpo6cbeginE,(_ZN40_INTERNAL_01609f52_4_k_cu_f2a15eee_356034cuda3std3__48in_placeE - _ZN40_INTERNAL_01609f52_4_k_cu_f2a15eee_356034cuda3std3__45__cpo6cbeginE)
_ZN40_INTERNAL_01609f52_4_k_cu_f2a15eee_356034cuda3std3__45__cpo6cbeginE:
	.zero		1
	.type		_ZN40_INTERNAL_01609f52_4_k_cu_f2a15eee_356034cuda3std3__48in_placeE,@object
	.size		_ZN40_INTERNAL_01609f52_4_k_cu_f2a15eee_356034cuda3std3__48in_placeE,(_ZN40_INTERNAL_01609f52_4_k_cu_f2a15eee_356034cuda3std6ranges3__45__cpo9iter_moveE - _ZN40_INTERNAL_01609f52_4_k_cu_f2a15eee_356034cuda3std3__48in_placeE)
_ZN40_INTERNAL_01609f52_4_k_cu_f2a15eee_356034cuda3std3__48in_placeE:
	.zero		1
	.type		_ZN40_INTERNAL_01609f52_4_k_cu_f2a15eee_356034cuda3std6ranges3__45__cpo9iter_moveE,@object
	.size		_ZN40_INTERNAL_01609f52_4_k_cu_f2a15eee_356034cuda3std6ranges3__45__cpo9iter_moveE,(_ZN40_INTERNAL_01609f52_4_k_cu_f2a15eee_356034cuda3std3__45__cpo5beginE - _ZN40_INTERNAL_01609f52_4_k_cu_f2a15eee_356034cuda3std6ranges3__45__cpo9iter_moveE)
_ZN40_INTERNAL_01609f52_4_k_cu_f2a15eee_356034cuda3std6ranges3__45__cpo9iter_moveE:
	.zero		1
	.type		_ZN40_INTERNAL_01609f52_4_k_cu_f2a15eee_356034cuda3std3__45__cpo5beginE,@object
	.size		_ZN40_INTERNAL_01609f52_4_k_cu_f2a15eee_356034cuda3std3__45__cpo5beginE,(_ZN40_INTERNAL_01609f52_4_k_cu_f2a15eee_356034cuda3std3__442_GLOBAL__N__01609f52_4_k_cu_f2a15eee_356036ignoreE - _ZN40_INTERNAL_01609f52_4_k_cu_f2a15eee_356034cuda3std3__45__cpo5beginE)
_ZN40_INTERNAL_01609f52_4_k_cu_f2a15eee_356034cuda3std3__45__cpo5beginE:
	.zero		1
	.type		_ZN40_INTERNAL_01609f52_4_k_cu_f2a15eee_356034cuda3std3__442_GLOBAL__N__01609f52_4_k_cu_f2a15eee_356036ignoreE,@object
	.size		_ZN40_INTERNAL_01609f52_4_k_cu_f2a15eee_356034cuda3std3__442_GLOBAL__N__01609f52_4_k_cu_f2a15eee_356036ignoreE,(_ZN40_INTERNAL_01609f52_4_k_cu_f2a15eee_356034cute7productE - _ZN40_INTERNAL_01609f52_4_k_cu_f2a15eee_356034cuda3std3__442_GLOBAL__N__01609f52_4_k_cu_f2a15eee_356036ignoreE)
_ZN40_INTERNAL_01609f52_4_k_cu_f2a15eee_356034cuda3std3__442_GLOBAL__N__01609f52_4_k_cu_f2a15eee_356036ignoreE:
	.zero		1
	.type		_ZN40_INTERNAL_01609f52_4_k_cu_f2a15eee_356034cute7productE,@object
	.size		_ZN40_INTERNAL_01609f52_4_k_cu_f2a15eee_356034cute7productE,(_ZN40_INTERNAL_01609f52_4_k_cu_f2a15eee_356034cuda3std3__45__cpo3endE - _ZN40_INTERNAL_01609f52_4_k_cu_f2a15eee_356034cute7productE)
_ZN40_INTERNAL_01609f52_4_k_cu_f2a15eee_356034cute7productE:
	.zero		1
	.type		_ZN40_INTERNAL_01609f52_4_k_cu_f2a15eee_356034cuda3std3__45__cpo3endE,@object
	.size		_ZN40_INTERNAL_01609f52_4_k_cu_f2a15eee_356034cuda3std3__45__cpo3endE,(_ZN40_INTERNAL_01609f52_4_k_cu_f2a15eee_356034cuda3std3__419piecewise_constructE - _ZN40_INTERNAL_01609f52_4_k_cu_f2a15eee_356034cuda3std3__45__cpo3endE)
_ZN40_INTERNAL_01609f52_4_k_cu_f2a15eee_356034cuda3std3__45__cpo3endE:
	.zero		1
	.type		_ZN40_INTERNAL_01609f52_4_k_cu_f2a15eee_356034cuda3std3__419piecewise_constructE,@object
	.size		_ZN40_INTERNAL_01609f52_4_k_cu_f2a15eee_356034cuda3std3__419piecewise_constructE,(_ZN40_INTERNAL_01609f52_4_k_cu_f2a15eee_356034cuda3std3__45__cpo4cendE - _ZN40_INTERNAL_01609f52_4_k_cu_f2a15eee_356034cuda3std3__419piecewise_constructE)
_ZN40_INTERNAL_01609f52_4_k_cu_f2a15eee_356034cuda3std3__419piecewise_constructE:
	.zero		1
	.type		_ZN40_INTERNAL_01609f52_4_k_cu_f2a15eee_356034cuda3std3__45__cpo4cendE,@object
	.size		_ZN40_INTERNAL_01609f52_4_k_cu_f2a15eee_356034cuda3std3__45__cpo4cendE,(_ZN40_INTERNAL_01609f52_4_k_cu_f2a15eee_356034cuda3std6ranges3__45__cpo4swapE - _ZN40_INTERNAL_01609f52_4_k_cu_f2a15eee_356034cuda3std3__45__cpo4cendE)
_ZN40_INTERNAL_01609f52_4_k_cu_f2a15eee_356034cuda3std3__45__cpo4cendE:
	.zero		1
	.type		_ZN40_INTERNAL_01609f52_4_k_cu_f2a15eee_356034cuda3std6ranges3__45__cpo4swapE,@object
	.size		_ZN40_INTERNAL_01609f52_4_k_cu_f2a15eee_356034cuda3std6ranges3__45__cpo4swapE,(.L_10 - _ZN40_INTERNAL_01609f52_4_k_cu_f2a15eee_356034cuda3std6ranges3__45__cpo4swapE)
_ZN40_INTERNAL_01609f52_4_k_cu_f2a15eee_356034cuda3std6ranges3__45__cpo4swapE:
	.zero		1
.L_10:


//--------------------- .nv.constant0._ZN7cutlass13device_kernelINS_4gemm6kernel13GemmUniversalIN4cute5tupleIJiiiiEEENS1_10collective13CollectiveMmaINS1_35MainloopSm100TmaUmmaWarpSpecializedILi2ELi2ELi4ENS5_IJNS4_1CILi1EEESB_SB_EEEEENS5_IJNSA_ILi64EEENSA_ILi128EEESF_EEENS_10tfloat32_tENS5_IJSB_llEEESH_NS5_IJlSB_lEEENS4_8TiledMMAINS4_8MMA_AtomIJNS4_17SM100_MMA_TF32_SSISH_SH_fLi64ELi128ELNS4_4UMMA5MajorE1ELSO_0ELNSN_7ScaleInE0ELSP_0EEEEEENS4_6LayoutISC_NS5_IJNSA_ILi0EEEST_ST_EEEEENS5_IJNS4_10UnderscoreESW_SW_EEEEENS4_13SM90_TMA_LOADENS4_14ComposedLayoutINS4_7SwizzleILi2ELi5ELi2EEENS4_18smem_ptr_flag_bitsILi32EEENSS_INS5_IJNSA_ILi32EEENSA_ILi4EEEEEENS5_IJSB_S15_EEEEEEEvNS4_8identityESZ_NS10_INS11_ILi3ELi4ELi3EEES14_NSS_INS5_IJNSA_ILi8EEES15_EEENS5_IJS15_SB_EEEEEEEvS1B_EENS_8epilogue10collective18CollectiveEpilogueINS1J_23Sm100TmaWarpSpecializedILi4ELi2ELi16ELb1ELb0EEEJSG_NS5_IJNSS_ISE_SB_EENSS_IS15_SB_EEEEESH_SJ_SH_SJ_NS1J_6fusion15FusionCallbacksIS1N_NS1R_17LinearCombinationISH_fSH_fLNS_15FloatRoundStyleE2EEESG_S1Q_JEEENS4_5SM1004TMEM4LOAD26SM100_TMEM_LOAD_16dp128b8xESZ_S1H_NS4_17SM75_U32x4_LDSM_NENS4_14SM90_TMA_STOREES1H_NS4_17SM90_U32x4_STSM_NENS4_39AutoVectorizingCopyWithAssumedAlignmentILi128EEEEEEvvEEEEvNT_6ParamsE --------------------------
	.section	.nv.constant0._ZN7cutlass13device_kernelINS_4gemm6kernel13GemmUniversalIN4cute5tupleIJiiiiEEENS1_10collective13CollectiveMmaINS1_35MainloopSm100TmaUmmaWarpSpecializedILi2ELi2ELi4ENS5_IJNS4_1CILi1EEESB_SB_EEEEENS5_IJNSA_ILi64EEENSA_ILi128EEESF_EEENS_10tfloat32_tENS5_IJSB_llEEESH_NS5_IJlSB_lEEENS4_8TiledMMAINS4_8MMA_AtomIJNS4_17SM100_MMA_TF32_SSISH_SH_fLi64ELi128ELNS4_4UMMA5MajorE1ELSO_0ELNSN_7ScaleInE0ELSP_0EEEEEENS4_6LayoutISC_NS5_IJNSA_ILi0EEEST_ST_EEEEENS5_IJNS4_10UnderscoreESW_SW_EEEEENS4_13SM90_TMA_LOADENS4_14ComposedLayoutINS4_7SwizzleILi2ELi5ELi2EEENS4_18smem_ptr_flag_bitsILi32EEENSS_INS5_IJNSA_ILi32EEENSA_ILi4EEEEEENS5_IJSB_S15_EEEEEEEvNS4_8identityESZ_NS10_INS11_ILi3ELi4ELi3EEES14_NSS_INS5_IJNSA_ILi8EEES15_EEENS5_IJS15_SB_EEEEEEEvS1B_EENS_8epilogue10collective18CollectiveEpilogueINS1J_23Sm100TmaWarpSpecializedILi4ELi2ELi16ELb1ELb0EEEJSG_NS5_IJNSS_ISE_SB_EENSS_IS15_SB_EEEEESH_SJ_SH_SJ_NS1J_6fusion15FusionCallbacksIS1N_NS1R_17LinearCombinationISH_fSH_fLNS_15FloatRoundStyleE2EEESG_S1Q_JEEENS4_5SM1004TMEM4LOAD26SM100_TMEM_LOAD_16dp128b8xESZ_S1H_NS4_17SM75_U32x4_LDSM_NENS4_14SM90_TMA_STOREES1H_NS4_17SM90_U32x4_STSM_NENS4_39AutoVectorizingCopyWithAssumedAlignmentILi128EEEEEEvvEEEEvNT_6ParamsE,"a",@progbits
	.sectionflags	@""
	.align	4
.nv.constant0._ZN7cutlass13device_kernelINS_4gemm6kernel13GemmUniversalIN4cute5tupleIJiiiiEEENS1_10collective13CollectiveMmaINS1_35MainloopSm100TmaUmmaWarpSpecializedILi2ELi2ELi4ENS5_IJNS4_1CILi1EEESB_SB_EEEEENS5_IJNSA_ILi64EEENSA_ILi128EEESF_EEENS_10tfloat32_tENS5_IJSB_llEEESH_NS5_IJlSB_lEEENS4_8TiledMMAINS4_8MMA_AtomIJNS4_17SM100_MMA_TF32_SSISH_SH_fLi64ELi128ELNS4_4UMMA5MajorE1ELSO_0ELNSN_7ScaleInE0ELSP_0EEEEEENS4_6LayoutISC_NS5_IJNSA_ILi0EEEST_ST_EEEEENS5_IJNS4_10UnderscoreESW_SW_EEEEENS4_13SM90_TMA_LOADENS4_14ComposedLayoutINS4_7SwizzleILi2ELi5ELi2EEENS4_18smem_ptr_flag_bitsILi32EEENSS_INS5_IJNSA_ILi32EEENSA_ILi4EEEEEENS5_IJSB_S15_EEEEEEEvNS4_8identityESZ_NS10_INS11_ILi3ELi4ELi3EEES14_NSS_INS5_IJNSA_ILi8EEES15_EEENS5_IJS15_SB_EEEEEEEvS1B_EENS_8epilogue10collective18CollectiveEpilogueINS1J_23Sm100TmaWarpSpecializedILi4ELi2ELi16ELb1ELb0EEEJSG_NS5_IJNSS_ISE_SB_EENSS_IS15_SB_EEEEESH_SJ_SH_SJ_NS1J_6fusion15FusionCallbacksIS1N_NS1R_17LinearCombinationISH_fSH_fLNS_15FloatRoundStyleE2EEESG_S1Q_JEEENS4_5SM1004TMEM4LOAD26SM100_TMEM_LOAD_16dp128b8xESZ_S1H_NS4_17SM75_U32x4_LDSM_NENS4_14SM90_TMA_STOREES1H_NS4_17SM90_U32x4_STSM_NENS4_39AutoVectorizingCopyWithAssumedAlignmentILi128EEEEEEvvEEEEvNT_6ParamsE:
	.zero		2944


//--------------------- SYMBOLS --------------------------

	.type		.nv.reservedSmem.offset0,@object
	.size		.nv.reservedSmem.offset0,0x4
	.type		.nv.reservedSmem.cap,@object
	.size		.nv.reservedSmem.cap,0x4
	.type		__assertfail,@function
